	.target	sm_90a

	.elftype	@"ET_EXEC"


//--------------------- .note.nv.tkinfo           --------------------------
	.section	.note.nv.tkinfo,"",@"SHT_NOTE"
	.sectionflags	@"SHF_NOTE_NV_TKINFO"
	.tkinfo
        /*0018*/ 	.word	0x00000002
        /*0030*/ 	.string	""
        /*0030*/ 	.string	"ptxas"
        /*0030*/ 	.string	"Cuda compilation tools, release 13.0, V13.0.88"
        /*0030*/ 	.string	"Build cuda_13.0.r13.0/compiler.36424714_0"
        /*0030*/ 	.string	"-v  -suppress-debug-info  -lineinfo  -arch sm_90a "



//--------------------- .note.nv.cuinfo           --------------------------
	.section	.note.nv.cuinfo,"",@"SHT_NOTE"
	.sectionflags	@"SHF_NOTE_NV_CUINFO"
        /*0018*/ 	.short	0x0002
        /*001a*/ 	.short	0x005a
        /*001c*/ 	.short	0x0082
	.zero		2


//--------------------- .nv.info                  --------------------------
	.section	.nv.info,"",@"SHT_CUDA_INFO"
	.align	4


	//----- nvinfo : EIATTR_REGCOUNT
	.align		4
        /*0000*/ 	.byte	0x04, 0x2f
        /*0002*/ 	.short	(.L_1 - .L_0)
	.align		4
.L_0:
        /*0004*/ 	.word	index@(gluon_mma)
        /*0008*/ 	.word	0x000000ff


	//----- nvinfo : EIATTR_FRAME_SIZE
	.align		4
.L_1:
        /*000c*/ 	.byte	0x04, 0x11
        /*000e*/ 	.short	(.L_3 - .L_2)
	.align		4
.L_2:
        /*0010*/ 	.word	index@(gluon_mma)
        /*0014*/ 	.word	0x000007d8


	//----- nvinfo : EIATTR_MIN_STACK_SIZE
	.align		4
.L_3:
        /*0018*/ 	.byte	0x04, 0x12
        /*001a*/ 	.short	(.L_5 - .L_4)
	.align		4
.L_4:
        /*001c*/ 	.word	index@(gluon_mma)
        /*0020*/ 	.word	0x000007d8
.L_5:


//--------------------- .nv.compat                --------------------------
	.section	.nv.compat,"",@"SHT_CUDA_COMPAT_INFO"
	.align	4
        /*0000*/ 	.byte	0x02, 0x09, 0x01, 0x00, 0x02, 0x02, 0x04, 0x00, 0x02, 0x05, 0x05, 0x00, 0x03, 0x07, 0x01, 0x01
        /*0010*/ 	.byte	0x02, 0x03, 0x00, 0x00, 0x02, 0x06, 0x01, 0x00, 0x04, 0x0b, 0x08, 0x00, 0x00, 0x00, 0x00, 0x00
        /*0020*/ 	.byte	0x00, 0x00, 0x00, 0x00


//--------------------- .nv.info.gluon_mma        --------------------------
	.section	.nv.info.gluon_mma,"",@"SHT_CUDA_INFO"
	.sectionflags	@""
	.align	4


	//----- nvinfo : EIATTR_CUDA_API_VERSION
	.align		4
        /*0000*/ 	.byte	0x04, 0x37
        /*0002*/ 	.short	(.L_7 - .L_6)
.L_6:
        /*0004*/ 	.word	0x00000082


	//----- nvinfo : EIATTR_KPARAM_INFO
	.align		4
.L_7:
        /*0008*/ 	.byte	0x04, 0x17
        /*000a*/ 	.short	(.L_9 - .L_8)
.L_8:
        /*000c*/ 	.word	0x00000000
        /*0010*/ 	.short	0x0004
        /*0012*/ 	.short	0x0020
        /*0014*/ 	.byte	0x00, 0xf4, 0x21, 0x00


	//----- nvinfo : EIATTR_KPARAM_INFO
	.align		4
.L_9:
        /*0018*/ 	.byte	0x04, 0x17
        /*001a*/ 	.short	(.L_11 - .L_10)
.L_10:
        /*001c*/ 	.word	0x00000000
        /*0020*/ 	.short	0x0003
        /*0022*/ 	.short	0x0018
        /*0024*/ 	.byte	0x00, 0xf4, 0x21, 0x00


	//----- nvinfo : EIATTR_KPARAM_INFO
	.align		4
.L_11:
        /*0028*/ 	.byte	0x04, 0x17
        /*002a*/ 	.short	(.L_13 - .L_12)
.L_12:
        /*002c*/ 	.word	0x00000000
        /*0030*/ 	.short	0x0002
        /*0032*/ 	.short	0x0010
        /*0034*/ 	.byte	0x00, 0xf4, 0x21, 0x00


	//----- nvinfo : EIATTR_KPARAM_INFO
	.align		4
.L_13:
        /*0038*/ 	.byte	0x04, 0x17
        /*003a*/ 	.short	(.L_15 - .L_14)
.L_14:
        /*003c*/ 	.word	0x00000000
        /*0040*/ 	.short	0x0001
        /*0042*/ 	.short	0x0008
        /*0044*/ 	.byte	0x00, 0xf4, 0x21, 0x00


	//----- nvinfo : EIATTR_KPARAM_INFO
	.align		4
.L_15:
        /*0048*/ 	.byte	0x04, 0x17
        /*004a*/ 	.short	(.L_17 - .L_16)
.L_16:
        /*004c*/ 	.word	0x00000000
        /*0050*/ 	.short	0x0000
        /*0052*/ 	.short	0x0000
        /*0054*/ 	.byte	0x00, 0xf4, 0x21, 0x00


	//----- nvinfo : EIATTR_SPARSE_MMA_MASK
	.align		4
.L_17:
        /*0058*/ 	.byte	0x03, 0x50
        /*005a*/ 	.short	0x0000


	//----- nvinfo : EIATTR_MAXREG_COUNT
	.align		4
        /*005c*/ 	.byte	0x03, 0x1b
        /*005e*/ 	.short	0x00ff


	//----- nvinfo : EIATTR_NUM_BARRIERS
	.align		4
        /*0060*/ 	.byte	0x02, 0x4c
        /*0062*/ 	.byte	0x01
	.zero		1


	//----- nvinfo : EIATTR_ANNOTATIONS
	.align		4
        /*0064*/ 	.byte	0x04, 0x55
        /*0066*/ 	.short	(.L_19 - .L_18)


	//   ....[0]....
.L_18:
        /*0068*/ 	.word	0x00000001
        /*006c*/ 	.byte	0x20, 0x1d, 0x00, 0x00, 0x01, 0x00, 0x00, 0x00, 0x30, 0x1d, 0x00, 0x00, 0x01, 0x00, 0x00, 0x00
        /* <DEDUP_REMOVED lines=573> */
        /*244c*/ 	.byte	0xc0, 0x13, 0x01, 0x00, 0x01, 0x00, 0x00, 0x00, 0xd0, 0x13, 0x01, 0x00


	//----- nvinfo : EIATTR_MERCURY_ISA_VERSION
	.align		4
.L_19:
        /*2458*/ 	.byte	0x03, 0x5f
        /*245a*/ 	.short	0x0101


	//----- nvinfo : EIATTR_EXIT_INSTR_OFFSETS
	.align		4
        /*245c*/ 	.byte	0x04, 0x1c
        /*245e*/ 	.short	(.L_21 - .L_20)


	//   ....[0]....
.L_20:
        /*2460*/ 	.word	0x00011620


	//----- nvinfo : EIATTR_REQNTID
	.align		4
.L_21:
        /*2464*/ 	.byte	0x04, 0x10
        /*2466*/ 	.short	(.L_23 - .L_22)
.L_22:
        /*2468*/ 	.word	0x00000080
        /*246c*/ 	.word	0x00000001
        /*2470*/ 	.word	0x00000001


	//----- nvinfo : EIATTR_CBANK_PARAM_SIZE
	.align		4
.L_23:
        /*2474*/ 	.byte	0x03, 0x19
        /*2476*/ 	.short	0x0028


	//----- nvinfo : EIATTR_PARAM_CBANK
	.align		4
        /*2478*/ 	.byte	0x04, 0x0a
        /*247a*/ 	.short	(.L_25 - .L_24)
	.align		4
.L_24:
        /*247c*/ 	.word	index@(.nv.constant0.gluon_mma)
        /*2480*/ 	.short	0x0210
        /*2482*/ 	.short	0x0028


	//----- nvinfo : EIATTR_SW_WAR
	.align		4
.L_25:
        /*2484*/ 	.byte	0x04, 0x36
        /*2486*/ 	.short	(.L_27 - .L_26)
.L_26:
        /*2488*/ 	.word	0x00000008
.L_27:


//--------------------- .nv.callgraph             --------------------------
	.section	.nv.callgraph,"",@"SHT_CUDA_CALLGRAPH"
	.align	4
	.sectionentsize	8
	.align		4
        /*0000*/ 	.word	0x00000000
	.align		4
        /*0004*/ 	.word	0xffffffff
	.align		4
        /*0008*/ 	.word	0x00000000
	.align		4
        /*000c*/ 	.word	0xfffffffe
	.align		4
        /*0010*/ 	.word	0x00000000
	.align		4
        /*0014*/ 	.word	0xfffffffd
	.align		4
        /*0018*/ 	.word	0x00000000
	.align		4
        /*001c*/ 	.word	0xfffffffc


//--------------------- .text.gluon_mma           --------------------------
	.section	.text.gluon_mma,"ax",@progbits
	.align	128
        .global         gluon_mma
        .type           gluon_mma,@function
        .size           gluon_mma,(.L_x_1 - gluon_mma)
        .other          gluon_mma,@"STO_CUDA_ENTRY STV_DEFAULT"
gluon_mma:
.text.gluon_mma:
[----:B------:R-:W0:Y:S01]  /*0000*/  LDC R1, c[0x0][0x28] ;  /* 0x00000a00ff017b82 */ /* 0x000e220000000800 */
[----:B------:R-:W1:Y:S07]  /*0010*/  S2R R0, SR_TID.X ;  /* 0x0000000000007919 */ /* 0x000e6e0000002100 */
[----:B------:R-:W2:Y:S01]  /*0020*/  LDC.64 R92, c[0x0][0x210] ;  /* 0x00008400ff5c7b82 */ /* 0x000ea20000000a00 */
[----:B------:R-:W-:Y:S01]  /*0030*/  ULDC.64 UR10, c[0x0][0x208] ;  /* 0x00008200000a7ab9 */ /* 0x000fe20000000a00 */
[----:B0-----:R-:W-:Y:S01]  /*0040*/  VIADD R1, R1, 0xfffff828 ;  /* 0xfffff82801017836 */ /* 0x001fe20000000000 */
[----:B-1----:R-:W-:-:S02]  /*0050*/  SHF.R.U32.HI R102, RZ, 0x5, R0 ;  /* 0x00000005ff667819 */ /* 0x002fc40000011600 */
[----:B------:R-:W-:Y:S02]  /*0060*/  LOP3.LUT R2, R0, 0x60, RZ, 0xc0, !PT ;  /* 0x0000006000027812 */ /* 0x000fe400078ec0ff */
[----:B------:R-:W-:Y:S02]  /*0070*/  SGXT.U32 R102, R102, 0x2 ;  /* 0x000000026666781a */ /* 0x000fe40000000000 */
[----:B------:R-:W-:Y:S01]  /*0080*/  LOP3.LUT R108, R0, 0x1f, RZ, 0xc0, !PT ;  /* 0x0000001f006c7812 */ /* 0x000fe200078ec0ff */
[----:B------:R-:W-:Y:S01]  /*0090*/  IMAD.SHL.U32 R3, R2, 0x4, RZ ;  /* 0x0000000402037824 */ /* 0x000fe200078e00ff */
[----:B------:R-:W-:Y:S02]  /*00a0*/  SHF.R.U32.HI R0, RZ, 0x1, R2 ;  /* 0x00000001ff007819 */ /* 0x000fe40000011602 */
[----:B------:R-:W-:Y:S01]  /*00b0*/  LOP3.LUT R24, R102, 0x8, RZ, 0xfc, !PT ;  /* 0x0000000866187812 */ /* 0x000fe200078efcff */
[----:B------:R-:W-:Y:S01]  /*00c0*/  IMAD R5, R108, 0x2, R3 ;  /* 0x000000026c057824 */ /* 0x000fe200078e0203 */
[----:B--2---:R-:W-:-:S02]  /*00d0*/  LEA R2, P0, R2, R92, 0x3 ;  /* 0x0000005c02027211 */ /* 0x004fc400078018ff */
[----:B------:R-:W-:Y:S01]  /*00e0*/  LOP3.LUT R16, R102, 0x4, RZ, 0xfc, !PT ;  /* 0x0000000466107812 */ /* 0x000fe200078efcff */
[----:B------:R-:W-:Y:S01]  /*00f0*/  IMAD.SHL.U32 R10, R24, 0x80, RZ ;  /* 0x00000080180a7824 */ /* 0x000fe200078e00ff */
[----:B------:R-:W-:Y:S02]  /*0100*/  LEA.HI.X R3, R3, R93, RZ, 0x1, P0 ;  /* 0x0000005d03037211 */ /* 0x000fe400000f0cff */
[----:B------:R-:W-:Y:S02]  /*0110*/  LOP3.LUT R11, R102, 0xc, RZ, 0xfc, !PT ;  /* 0x0000000c660b7812 */ /* 0x000fe400078efcff */
[----:B------:R-:W-:Y:S01]  /*0120*/  SHF.L.U32 R8, R16, 0x7, RZ ;  /* 0x0000000710087819 */ /* 0x000fe200000006ff */
[----:B------:R-:W-:Y:S01]  /*0130*/  IMAD.WIDE.U32 R2, R108, 0x2, R2 ;  /* 0x000000026c027825 */ /* 0x000fe200078e0002 */
[-C--:B------:R-:W-:Y:S02]  /*0140*/  LEA R4, P0, R16, R92.reuse, 0x8 ;  /* 0x0000005c10047211 */ /* 0x080fe400078040ff */
[----:B------:R-:W-:-:S02]  /*0150*/  LEA R6, P1, R24, R92, 0x8 ;  /* 0x0000005c18067211 */ /* 0x000fc400078240ff */
[----:B------:R-:W-:Y:S01]  /*0160*/  LOP3.LUT R0, R5, R0, RZ, 0x3c, !PT ;  /* 0x0000000005007212 */ /* 0x000fe200078e3cff */
[----:B------:R-:W2:Y:S01]  /*0170*/  LDG.E.U16 R245, desc[UR10][R2.64] ;  /* 0x0000000a02f57981 */ /* 0x000ea2000c1e1500 */
[-C--:B------:R-:W-:Y:S01]  /*0180*/  LEA.HI.X R5, R8, R93.reuse, RZ, 0x1, P0 ;  /* 0x0000005d08057211 */ /* 0x080fe200000f0cff */
[C---:B------:R-:W-:Y:S01]  /*0190*/  IMAD.SHL.U32 R8, R11.reuse, 0x80, RZ ;  /* 0x000000800b087824 */ /* 0x040fe200078e00ff */
[-C--:B------:R-:W-:Y:S01]  /*01a0*/  LEA.HI.X R7, R10, R93.reuse, RZ, 0x1, P1 ;  /* 0x0000005d0a077211 */ /* 0x080fe200008f0cff */
[----:B------:R-:W3:Y:S01]  /*01b0*/  LDG.E.U16 R244, desc[UR10][R2.64+0x40] ;  /* 0x0000400a02f47981 */ /* 0x000ee2000c1e1500 */
[----:B------:R-:W-:Y:S02]  /*01c0*/  LEA R12, P0, R11, R92, 0x8 ;  /* 0x0000005c0b0c7211 */ /* 0x000fe400078040ff */
[----:B------:R-:W-:Y:S01]  /*01d0*/  LOP3.LUT R32, R102, 0x10, RZ, 0xfc, !PT ;  /* 0x0000001066207812 */ /* 0x000fe200078efcff */
[----:B------:R-:W-:Y:S01]  /*01e0*/  IMAD.WIDE.U32 R6, R108, 0x2, R6 ;  /* 0x000000026c067825 */ /* 0x000fe200078e0006 */
[----:B------:R-:W-:Y:S01]  /*01f0*/  LEA.HI.X R13, R8, R93, RZ, 0x1, P0 ;  /* 0x0000005d080d7211 */ /* 0x000fe200000f0cff */
[----:B------:R-:W4:Y:S01]  /*0200*/  LDG.E.U16 R243, desc[UR10][R2.64+0x80] ;  /* 0x0000800a02f37981 */ /* 0x000f22000c1e1500 */
[----:B------:R-:W-:Y:S01]  /*0210*/  LOP3.LUT R8, R102, 0x14, RZ, 0xfc, !PT ;  /* 0x0000001466087812 */ /* 0x000fe200078efcff */
[----:B------:R-:W-:-:S02]  /*0220*/  IMAD.WIDE.U32 R4, R108, 0x2, R4 ;  /* 0x000000026c047825 */ /* 0x000fc400078e0004 */
[----:B------:R-:W5:Y:S01]  /*0230*/  LDG.E.U16 R237, desc[UR10][R6.64] ;  /* 0x0000000a06ed7981 */ /* 0x000f62000c1e1500 */
[----:B------:R-:W-:Y:S01]  /*0240*/  SHF.L.U32 R14, R8, 0x7, RZ ;  /* 0x00000007080e7819 */ /* 0x000fe200000006ff */
[----:B------:R-:W-:Y:S02]  /*0250*/  IMAD.SHL.U32 R10, R32, 0x80, RZ ;  /* 0x00000080200a7824 */ /* 0x000fe400078e00ff */
[----:B------:R-:W4:Y:S04]  /*0260*/  LDG.E.U16 R236, desc[UR10][R6.64+0x40] ;  /* 0x0000400a06ec7981 */ /* 0x000f28000c1e1500 */
[----:B------:R-:W5:Y:S04]  /*0270*/  LDG.E.U16 R235, desc[UR10][R6.64+0x80] ;  /* 0x0000800a06eb7981 */ /* 0x000f68000c1e1500 */
[----:B------:R0:W4:Y:S04]  /*0280*/  LDG.E.U16 R234, desc[UR10][R6.64+0xc0] ;  /* 0x0000c00a06ea7981 */ /* 0x000128000c1e1500 */
[----:B------:R1:W5:Y:S01]  /*0290*/  LDG.E.U16 R242, desc[UR10][R2.64+0xc0] ;  /* 0x0000c00a02f27981 */ /* 0x000362000c1e1500 */
[----:B------:R-:W-:Y:S01]  /*02a0*/  IMAD.WIDE.U32 R12, R108, 0x2, R12 ;  /* 0x000000026c0c7825 */ /* 0x000fe200078e000c */
[----:B------:R-:W-:-:S02]  /*02b0*/  LOP3.LUT R34, R102, 0x18, RZ, 0xfc, !PT ;  /* 0x0000001866227812 */ /* 0x000fc400078efcff */
[----:B------:R-:W5:Y:S01]  /*02c0*/  LDG.E.U16 R241, desc[UR10][R4.64] ;  /* 0x0000000a04f17981 */ /* 0x000f62000c1e1500 */
[----:B0-----:R-:W-:-:S03]  /*02d0*/  LEA R6, P1, R8, R92, 0x8 ;  /* 0x0000005c08067211 */ /* 0x001fc600078240ff */
[----:B------:R-:W5:Y:S01]  /*02e0*/  LDG.E.U16 R240, desc[UR10][R4.64+0x40] ;  /* 0x0000400a04f07981 */ /* 0x000f62000c1e1500 */
[----:B-1----:R-:W-:-:S03]  /*02f0*/  LEA R2, P0, R32, R92, 0x8 ;  /* 0x0000005c20027211 */ /* 0x002fc600078040ff */
[----:B------:R-:W5:Y:S01]  /*0300*/  LDG.E.U16 R239, desc[UR10][R4.64+0x80] ;  /* 0x0000800a04ef7981 */ /* 0x000f62000c1e1500 */
[----:B------:R-:W-:-:S03]  /*0310*/  LEA.HI.X R7, R14, R93, RZ, 0x1, P1 ;  /* 0x0000005d0e077211 */ /* 0x000fc600008f0cff */
[----:B------:R0:W5:Y:S01]  /*0320*/  LDG.E.U16 R238, desc[UR10][R4.64+0xc0] ;  /* 0x0000c00a04ee7981 */ /* 0x000162000c1e1500 */
[----:B------:R-:W-:Y:S01]  /*0330*/  LEA.HI.X R3, R10, R93, RZ, 0x1, P0 ;  /* 0x0000005d0a037211 */ /* 0x000fe200000f0cff */
[----:B------:R-:W-:Y:S01]  /*0340*/  IMAD.SHL.U32 R10, R34, 0x80, RZ ;  /* 0x00000080220a7824 */ /* 0x000fe200078e00ff */
[----:B------:R-:W-:Y:S01]  /*0350*/  LOP3.LUT R41, R102, 0x20, RZ, 0xfc, !PT ;  /* 0x0000002066297812 */ /* 0x000fe200078efcff */
[----:B------:R-:W4:Y:S01]  /*0360*/  LDG.E.U16 R233, desc[UR10][R12.64] ;  /* 0x0000000a0ce97981 */ /* 0x000f22000c1e1500 */
[----:B------:R-:W-:Y:S01]  /*0370*/  IMAD.WIDE.U32 R6, R108, 0x2, R6 ;  /* 0x000000026c067825 */ /* 0x000fe200078e0006 */
[C---:B------:R-:W-:Y:S02]  /*0380*/  LOP3.LUT R22, R102.reuse, 0x24, RZ, 0xfc, !PT ;  /* 0x0000002466167812 */ /* 0x040fe400078efcff */
[----:B------:R-:W5:Y:S01]  /*0390*/  LDG.E.U16 R232, desc[UR10][R12.64+0x40] ;  /* 0x0000400a0ce87981 */ /* 0x000f62000c1e1500 */
[----:B0-----:R-:W-:Y:S01]  /*03a0*/  LOP3.LUT R4, R102, 0x1c, RZ, 0xfc, !PT ;  /* 0x0000001c66047812 */ /* 0x001fe200078efcff */
[----:B------:R-:W-:-:S02]  /*03b0*/  IMAD.WIDE.U32 R2, R108, 0x2, R2 ;  /* 0x000000026c027825 */ /* 0x000fc400078e0002 */
[----:B------:R-:W4:Y:S01]  /*03c0*/  LDG.E.U16 R231, desc[UR10][R12.64+0x80] ;  /* 0x0000800a0ce77981 */ /* 0x000f22000c1e1500 */
[CC--:B------:R-:W-:Y:S01]  /*03d0*/  LEA R14, P1, R4.reuse, R92.reuse, 0x8 ;  /* 0x0000005c040e7211 */ /* 0x0c0fe200078240ff */
[----:B------:R-:W-:Y:S02]  /*03e0*/  IMAD.SHL.U32 R18, R4, 0x80, RZ ;  /* 0x0000008004127824 */ /* 0x000fe400078e00ff */
[----:B------:R0:W5:Y:S01]  /*03f0*/  LDG.E.U16 R229, desc[UR10][R12.64+0xc0] ;  /* 0x0000c00a0ce57981 */ /* 0x000162000c1e1500 */
[----:B------:R-:W-:Y:S02]  /*0400*/  SHF.L.U32 R20, R22, 0x7, RZ ;  /* 0x0000000716147819 */ /* 0x000fe400000006ff */
[----:B------:R-:W-:Y:S01]  /*0410*/  LEA.HI.X R15, R18, R93, RZ, 0x1, P1 ;  /* 0x0000005d120f7211 */ /* 0x000fe200008f0cff */
[----:B------:R-:W4:Y:S04]  /*0420*/  LDG.E.U16 R55, desc[UR10][R6.64] ;  /* 0x0000000a06377981 */ /* 0x000f28000c1e1500 */
[----:B------:R-:W4:Y:S01]  /*0430*/  LDG.E.U16 R49, desc[UR10][R6.64+0x40] ;  /* 0x0000400a06317981 */ /* 0x000f22000c1e1500 */
[----:B0-----:R-:W-:-:S03]  /*0440*/  LEA R12, P0, R34, R92, 0x8 ;  /* 0x0000005c220c7211 */ /* 0x001fc600078040ff */
[----:B------:R-:W4:Y:S01]  /*0450*/  LDG.E.U16 R57, desc[UR10][R6.64+0x80] ;  /* 0x0000800a06397981 */ /* 0x000f22000c1e1500 */
[----:B------:R-:W-:Y:S01]  /*0460*/  LEA.HI.X R13, R10, R93, RZ, 0x1, P0 ;  /* 0x0000005d0a0d7211 */ /* 0x000fe200000f0cff */
[----:B------:R-:W-:Y:S02]  /*0470*/  IMAD.SHL.U32 R10, R41, 0x80, RZ ;  /* 0x00000080290a7824 */ /* 0x000fe400078e00ff */
[----:B------:R0:W4:Y:S04]  /*0480*/  LDG.E.U16 R58, desc[UR10][R6.64+0xc0] ;  /* 0x0000c00a063a7981 */ /* 0x000128000c1e1500 */
[----:B------:R-:W4:Y:S04]  /*0490*/  LDG.E.U16 R50, desc[UR10][R2.64] ;  /* 0x0000000a02327981 */ /* 0x000f28000c1e1500 */
[----:B------:R-:W4:Y:S01]  /*04a0*/  LDG.E.U16 R51, desc[UR10][R2.64+0x40] ;  /* 0x0000400a02337981 */ /* 0x000f22000c1e1500 */
[----:B0-----:R-:W-:-:S03]  /*04b0*/  LEA R6, P1, R22, R92, 0x8 ;  /* 0x0000005c16067211 */ /* 0x001fc600078240ff */
[----:B------:R-:W4:Y:S04]  /*04c0*/  LDG.E.U16 R47, desc[UR10][R2.64+0x80] ;  /* 0x0000800a022f7981 */ /* 0x000f28000c1e1500 */
[----:B------:R0:W4:Y:S01]  /*04d0*/  LDG.E.U16 R54, desc[UR10][R2.64+0xc0] ;  /* 0x0000c00a02367981 */ /* 0x000122000c1e1500 */
[----:B------:R-:W-:Y:S01]  /*04e0*/  IMAD.WIDE.U32 R12, R108, 0x2, R12 ;  /* 0x000000026c0c7825 */ /* 0x000fe200078e000c */
[----:B------:R-:W-:Y:S02]  /*04f0*/  LOP3.LUT R163, R102, 0x28, RZ, 0xfc, !PT ;  /* 0x0000002866a37812 */ /* 0x000fe400078efcff */
[----:B------:R-:W-:Y:S01]  /*0500*/  LEA.HI.X R7, R20, R93, RZ, 0x1, P1 ;  /* 0x0000005d14077211 */ /* 0x000fe200008f0cff */
[----:B------:R-:W-:Y:S01]  /*0510*/  IMAD.WIDE.U32 R14, R108, 0x2, R14 ;  /* 0x000000026c0e7825 */ /* 0x000fe200078e000e */
[----:B------:R-:W4:Y:S01]  /*0520*/  LDG.E.U16 R53, desc[UR10][R12.64] ;  /* 0x0000000a0c357981 */ /* 0x000f22000c1e1500 */
[----:B0-----:R-:W-:-:S03]  /*0530*/  LEA R2, P0, R41, R92, 0x8 ;  /* 0x0000005c29027211 */ /* 0x001fc600078040ff */
[----:B------:R-:W4:Y:S01]  /*0540*/  LDG.E.U16 R60, desc[UR10][R12.64+0x40] ;  /* 0x0000400a0c3c7981 */ /* 0x000f22000c1e1500 */
[----:B------:R-:W-:-:S03]  /*0550*/  LEA.HI.X R3, R10, R93, RZ, 0x1, P0 ;  /* 0x0000005d0a037211 */ /* 0x000fc600000f0cff */
[----:B------:R-:W4:Y:S01]  /*0560*/  LDG.E.U16 R61, desc[UR10][R12.64+0x80] ;  /* 0x0000800a0c3d7981 */ /* 0x000f22000c1e1500 */
[C---:B------:R-:W-:Y:S01]  /*0570*/  IMAD.SHL.U32 R10, R163.reuse, 0x80, RZ ;  /* 0x00000080a30a7824 */ /* 0x040fe200078e00ff */
[----:B------:R-:W-:Y:S01]  /*0580*/  LOP3.LUT R18, R102, 0x2c, RZ, 0xfc, !PT ;  /* 0x0000002c66127812 */ /* 0x000fe200078efcff */
[----:B------:R-:W-:Y:S01]  /*0590*/  IMAD.WIDE.U32 R6, R108, 0x2, R6 ;  /* 0x000000026c067825 */ /* 0x000fe200078e0006 */
[----:B------:R0:W4:Y:S01]  /*05a0*/  LDG.E.U16 R56, desc[UR10][R12.64+0xc0] ;  /* 0x0000c00a0c387981 */ /* 0x000122000c1e1500 */
[----:B------:R-:W-:Y:S02]  /*05b0*/  LOP3.LUT R25, R102, 0x30, RZ, 0xfc, !PT ;  /* 0x0000003066197812 */ /* 0x000fe400078efcff */
[----:B------:R-:W-:Y:S01]  /*05c0*/  IMAD.WIDE.U32 R2, R108, 0x2, R2 ;  /* 0x000000026c027825 */ /* 0x000fe200078e0002 */
[----:B------:R-:W4:Y:S01]  /*05d0*/  LDG.E.U16 R67, desc[UR10][R6.64] ;  /* 0x0000000a06437981 */ /* 0x000f22000c1e1500 */
[----:B------:R-:W-:Y:S02]  /*05e0*/  LOP3.LUT R39, R102, 0x38, RZ, 0xfc, !PT ;  /* 0x0000003866277812 */ /* 0x000fe400078efcff */
[----:B------:R-:W-:Y:S01]  /*05f0*/  IMAD.SHL.U32 R26, R18, 0x80, RZ ;  /* 0x00000080121a7824 */ /* 0x000fe200078e00ff */
[----:B------:R-:W4:Y:S01]  /*0600*/  LDG.E.U16 R76, desc[UR10][R6.64+0x40] ;  /* 0x0000400a064c7981 */ /* 0x000f22000c1e1500 */
[----:B0-----:R-:W-:-:S03]  /*0610*/  LEA R12, P0, R163, R92, 0x8 ;  /* 0x0000005ca30c7211 */ /* 0x001fc600078040ff */
[----:B------:R-:W5:Y:S01]  /*0620*/  LDG.E.U16 R77, desc[UR10][R6.64+0x80] ;  /* 0x0000800a064d7981 */ /* 0x000f62000c1e1500 */
[----:B------:R-:W-:-:S03]  /*0630*/  LEA.HI.X R13, R10, R93, RZ, 0x1, P0 ;  /* 0x0000005d0a0d7211 */ /* 0x000fc600000f0cff */
[----:B------:R0:W4:Y:S01]  /*0640*/  LDG.E.U16 R71, desc[UR10][R6.64+0xc0] ;  /* 0x0000c00a06477981 */ /* 0x000122000c1e1500 */
[----:B------:R-:W-:-:S03]  /*0650*/  LOP3.LUT R33, R102, 0x34, RZ, 0xfc, !PT ;  /* 0x0000003466217812 */ /* 0x000fc600078efcff */
[----:B------:R-:W5:Y:S04]  /*0660*/  LDG.E.U16 R64, desc[UR10][R14.64] ;  /* 0x0000000a0e407981 */ /* 0x000f68000c1e1500 */
[----:B------:R-:W5:Y:S01]  /*0670*/  LDG.E.U16 R65, desc[UR10][R14.64+0x40] ;  /* 0x0000400a0e417981 */ /* 0x000f62000c1e1500 */
[----:B0-----:R-:W-:-:S03]  /*0680*/  IMAD.SHL.U32 R6, R25, 0x80, RZ ;  /* 0x0000008019067824 */ /* 0x001fc600078e00ff */
[----:B------:R-:W5:Y:S04]  /*0690*/  LDG.E.U16 R59, desc[UR10][R14.64+0x80] ;  /* 0x0000800a0e3b7981 */ /* 0x000f68000c1e1500 */
[----:B------:R0:W5:Y:S04]  /*06a0*/  LDG.E.U16 R68, desc[UR10][R14.64+0xc0] ;  /* 0x0000c00a0e447981 */ /* 0x000168000c1e1500 */
[----:B------:R-:W5:Y:S04]  /*06b0*/  LDG.E.U16 R69, desc[UR10][R2.64] ;  /* 0x0000000a02457981 */ /* 0x000f68000c1e1500 */
[----:B------:R-:W5:Y:S01]  /*06c0*/  LDG.E.U16 R63, desc[UR10][R2.64+0x40] ;  /* 0x0000400a023f7981 */ /* 0x000f62000c1e1500 */
[----:B0-----:R-:W-:-:S03]  /*06d0*/  LEA R14, P1, R18, R92, 0x8 ;  /* 0x0000005c120e7211 */ /* 0x001fc600078240ff */
[----:B------:R-:W5:Y:S04]  /*06e0*/  LDG.E.U16 R72, desc[UR10][R2.64+0x80] ;  /* 0x0000800a02487981 */ /* 0x000f68000c1e1500 */
[----:B------:R0:W5:Y:S01]  /*06f0*/  LDG.E.U16 R73, desc[UR10][R2.64+0xc0] ;  /* 0x0000c00a02497981 */ /* 0x000162000c1e1500 */
[----:B------:R-:W-:Y:S01]  /*0700*/  IMAD.WIDE.U32 R12, R108, 0x2, R12 ;  /* 0x000000026c0c7825 */ /* 0x000fe200078e000c */
[----:B------:R-:W-:Y:S02]  /*0710*/  LEA.HI.X R15, R26, R93, RZ, 0x1, P1 ;  /* 0x0000005d1a0f7211 */ /* 0x000fe400008f0cff */
[----:B------:R-:W-:Y:S02]  /*0720*/  LOP3.LUT R19, R102, 0x40, RZ, 0xfc, !PT ;  /* 0x0000004066137812 */ /* 0x000fe400078efcff */
[----:B0-----:R-:W-:Y:S01]  /*0730*/  LEA R2, P0, R25, R92, 0x8 ;  /* 0x0000005c19027211 */ /* 0x001fe200078040ff */
[----:B------:R-:W5:Y:S01]  /*0740*/  LDG.E.U16 R80, desc[UR10][R12.64] ;  /* 0x0000000a0c507981 */ /* 0x000f62000c1e1500 */
[----:B------:R-:W-:-:S02]  /*0750*/  SHF.L.U32 R10, R33, 0x7, RZ ;  /* 0x00000007210a7819 */ /* 0x000fc400000006ff */
[-C--:B------:R-:W-:Y:S01]  /*0760*/  LEA.HI.X R3, R6, R93.reuse, RZ, 0x1, P0 ;  /* 0x0000005d06037211 */ /* 0x080fe200000f0cff */
[----:B------:R-:W-:Y:S01]  /*0770*/  IMAD.SHL.U32 R6, R39, 0x80, RZ ;  /* 0x0000008027067824 */ /* 0x000fe200078e00ff */
[-C--:B------:R-:W-:Y:S01]  /*0780*/  LEA R20, P1, R33, R92.reuse, 0x8 ;  /* 0x0000005c21147211 */ /* 0x080fe200078240ff */
[----:B------:R-:W4:Y:S01]  /*0790*/  LDG.E.U16 R81, desc[UR10][R12.64+0x40] ;  /* 0x0000400a0c517981 */ /* 0x000f22000c1e1500 */
[----:B------:R-:W-:Y:S01]  /*07a0*/  LEA R26, P0, R39, R92, 0x8 ;  /* 0x0000005c271a7211 */ /* 0x000fe200078040ff */
[----:B------:R-:W-:Y:S01]  /*07b0*/  IMAD.WIDE.U32 R14, R108, 0x2, R14 ;  /* 0x000000026c0e7825 */ /* 0x000fe200078e000e */
[----:B------:R-:W-:Y:S01]  /*07c0*/  LOP3.LUT R7, R102, 0x3c, RZ, 0xfc, !PT ;  /* 0x0000003c66077812 */ /* 0x000fe200078efcff */
[----:B------:R-:W5:Y:S01]  /*07d0*/  LDG.E.U16 R75, desc[UR10][R12.64+0x80] ;  /* 0x0000800a0c4b7981 */ /* 0x000f62000c1e1500 */
[----:B------:R-:W-:-:S03]  /*07e0*/  LEA.HI.X R21, R10, R93, RZ, 0x1, P1 ;  /* 0x0000005d0a157211 */ /* 0x000fc600008f0cff */
[----:B------:R0:W4:Y:S01]  /*07f0*/  LDG.E.U16 R84, desc[UR10][R12.64+0xc0] ;  /* 0x0000c00a0c547981 */ /* 0x000122000c1e1500 */
[----:B------:R-:W-:Y:S02]  /*0800*/  LEA.HI.X R27, R6, R93, RZ, 0x1, P0 ;  /* 0x0000005d061b7211 */ /* 0x000fe400000f0cff */
[----:B------:R-:W-:Y:S01]  /*0810*/  LOP3.LUT R40, R102, 0x48, RZ, 0xfc, !PT ;  /* 0x0000004866287812 */ /* 0x000fe200078efcff */
[----:B------:R-:W5:Y:S01]  /*0820*/  LDG.E.U16 R85, desc[UR10][R14.64] ;  /* 0x0000000a0e557981 */ /* 0x000f62000c1e1500 */
[----:B------:R-:W-:-:S03]  /*0830*/  LEA R94, P0, R19, R92, 0x8 ;  /* 0x0000005c135e7211 */ /* 0x000fc600078040ff */
[----:B------:R-:W4:Y:S01]  /*0840*/  LDG.E.U16 R79, desc[UR10][R14.64+0x40] ;  /* 0x0000400a0e4f7981 */ /* 0x000f22000c1e1500 */
[----:B0-----:R-:W-:-:S03]  /*0850*/  IMAD.WIDE.U32 R12, R108, 0x2, R2 ;  /* 0x000000026c0c7825 */ /* 0x001fc600078e0002 */
[----:B------:R-:W5:Y:S01]  /*0860*/  LDG.E.U16 R88, desc[UR10][R14.64+0x80] ;  /* 0x0000800a0e587981 */ /* 0x000f62000c1e1500 */
[----:B------:R-:W-:Y:S01]  /*0870*/  IMAD.SHL.U32 R2, R19, 0x80, RZ ;  /* 0x0000008013027824 */ /* 0x000fe200078e00ff */
[CC--:B------:R-:W-:Y:S02]  /*0880*/  LEA R30, P1, R7.reuse, R92.reuse, 0x8 ;  /* 0x0000005c071e7211 */ /* 0x0c0fe400078240ff */
[----:B------:R0:W4:Y:S01]  /*0890*/  LDG.E.U16 R89, desc[UR10][R14.64+0xc0] ;  /* 0x0000c00a0e597981 */ /* 0x000122000c1e1500 */
[----:B------:R-:W-:Y:S01]  /*08a0*/  IMAD.SHL.U32 R28, R7, 0x80, RZ ;  /* 0x00000080071c7824 */ /* 0x000fe200078e00ff */
[-C--:B------:R-:W-:Y:S01]  /*08b0*/  LEA.HI.X R95, R2, R93.reuse, RZ, 0x1, P0 ;  /* 0x0000005d025f7211 */ /* 0x080fe200000f0cff */
[----:B------:R-:W-:Y:S01]  /*08c0*/  IMAD.SHL.U32 R2, R40, 0x80, RZ ;  /* 0x0000008028027824 */ /* 0x000fe200078e00ff */
[----:B------:R-:W-:Y:S01]  /*08d0*/  LOP3.LUT R29, R102, 0x44, RZ, 0xfc, !PT ;  /* 0x00000044661d7812 */ /* 0x000fe200078efcff */
[----:B------:R-:W5:Y:S01]  /*08e0*/  LDG.E.U16 R83, desc[UR10][R12.64] ;  /* 0x0000000a0c537981 */ /* 0x000f62000c1e1500 */
[----:B------:R-:W-:Y:S01]  /*08f0*/  LEA R98, P0, R40, R92, 0x8 ;  /* 0x0000005c28627211 */ /* 0x000fe200078040ff */
[----:B0-----:R-:W-:Y:S01]  /*0900*/  IMAD.WIDE.U32 R14, R108, 0x2, R20 ;  /* 0x000000026c0e7825 */ /* 0x001fe200078e0014 */
[----:B------:R-:W-:Y:S01]  /*0910*/  LEA.HI.X R31, R28, R93, RZ, 0x1, P1 ;  /* 0x0000005d1c1f7211 */ /* 0x000fe200008f0cff */
[----:B------:R-:W4:Y:S01]  /*0920*/  LDG.E.U16 R109, desc[UR10][R12.64+0x40] ;  /* 0x0000400a0c6d7981 */ /* 0x000f22000c1e1500 */
[----:B------:R-:W-:-:S02]  /*0930*/  SHF.L.U32 R6, R29, 0x7, RZ ;  /* 0x000000071d067819 */ /* 0x000fc400000006ff */
[----:B------:R-:W-:Y:S01]  /*0940*/  LEA R96, P1, R29, R92, 0x8 ;  /* 0x0000005c1d607211 */ /* 0x000fe200078240ff */
[----:B------:R-:W5:Y:S01]  /*0950*/  LDG.E.U16 R161, desc[UR10][R14.64] ;  /* 0x0000000a0ea17981 */ /* 0x000f62000c1e1500 */
[----:B------:R-:W-:-:S03]  /*0960*/  LEA.HI.X R99, R2, R93, RZ, 0x1, P0 ;  /* 0x0000005d02637211 */ /* 0x000fc600000f0cff */
[----:B------:R-:W4:Y:S04]  /*0970*/  LDG.E.U16 R3, desc[UR10][R14.64+0x40] ;  /* 0x0000400a0e037981 */ /* 0x000f28000c1e1500 */
[----:B------:R-:W5:Y:S04]  /*0980*/  LDG.E.U16 R91, desc[UR10][R14.64+0x80] ;  /* 0x0000800a0e5b7981 */ /* 0x000f68000c1e1500 */
[----:B------:R0:W4:Y:S01]  /*0990*/  LDG.E.U16 R46, desc[UR10][R14.64+0xc0] ;  /* 0x0000c00a0e2e7981 */ /* 0x000122000c1e1500 */
[----:B------:R-:W-:Y:S01]  /*09a0*/  IMAD.WIDE.U32 R30, R108, 0x2, R30 ;  /* 0x000000026c1e7825 */ /* 0x000fe200078e001e */
[----:B------:R-:W-:-:S02]  /*09b0*/  LEA.HI.X R97, R6, R93, RZ, 0x1, P1 ;  /* 0x0000005d06617211 */ /* 0x000fc400008f0cff */
[----:B------:R-:W4:Y:S01]  /*09c0*/  LDG.E.U16 R158, desc[UR10][R12.64+0x80] ;  /* 0x0000800a0c9e7981 */ /* 0x000f22000c1e1500 */
[----:B------:R-:W-:Y:S01]  /*09d0*/  IMAD.WIDE.U32 R98, R108, 0x2, R98 ;  /* 0x000000026c627825 */ /* 0x000fe200078e0062 */
[C---:B------:R-:W-:Y:S02]  /*09e0*/  LOP3.LUT R2, R102.reuse, 0x54, RZ, 0xfc, !PT ;  /* 0x0000005466027812 */ /* 0x040fe400078efcff */
[----:B------:R-:W4:Y:S01]  /*09f0*/  LDG.E.U16 R87, desc[UR10][R12.64+0xc0] ;  /* 0x0000c00a0c577981 */ /* 0x000f22000c1e1500 */
[----:B0-----:R-:W-:Y:S01]  /*0a00*/  LOP3.LUT R14, R102, 0x4c, RZ, 0xfc, !PT ;  /* 0x0000004c660e7812 */ /* 0x001fe200078efcff */
[----:B------:R-:W-:Y:S02]  /*0a10*/  IMAD.WIDE.U32 R26, R108, 0x2, R26 ;  /* 0x000000026c1a7825 */ /* 0x000fe400078e001a */
[----:B------:R-:W4:Y:S01]  /*0a20*/  LDG.E.U16 R9, desc[UR10][R30.64] ;  /* 0x0000000a1e097981 */ /* 0x000f22000c1e1500 */
[C---:B------:R-:W-:Y:S01]  /*0a30*/  LEA R100, P1, R14.reuse, R92, 0x8 ;  /* 0x0000005c0e647211 */ /* 0x040fe200078240ff */
[----:B------:R-:W-:-:S02]  /*0a40*/  IMAD.SHL.U32 R10, R14, 0x80, RZ ;  /* 0x000000800e0a7824 */ /* 0x000fc400078e00ff */
[----:B------:R-:W4:Y:S01]  /*0a50*/  LDG.E.U16 R17, desc[UR10][R30.64+0x80] ;  /* 0x0000800a1e117981 */ /* 0x000f22000c1e1500 */
[----:B------:R-:W-:Y:S01]  /*0a60*/  IMAD.WIDE.U32 R96, R108, 0x2, R96 ;  /* 0x000000026c607825 */ /* 0x000fe200078e0060 */
[----:B------:R-:W-:Y:S02]  /*0a70*/  LOP3.LUT R43, R102, 0x5c, RZ, 0xfc, !PT ;  /* 0x0000005c662b7812 */ /* 0x000fe400078efcff */
[----:B------:R-:W4:Y:S01]  /*0a80*/  LDG.E.U16 R13, desc[UR10][R30.64+0x40] ;  /* 0x0000400a1e0d7981 */ /* 0x000f22000c1e1500 */
[----:B------:R-:W-:Y:S01]  /*0a90*/  IMAD.WIDE.U32 R94, R108, 0x2, R94 ;  /* 0x000000026c5e7825 */ /* 0x000fe200078e005e */
[----:B------:R-:W-:Y:S02]  /*0aa0*/  LEA.HI.X R101, R10, R93, RZ, 0x1, P1 ;  /* 0x0000005d0a657211 */ /* 0x000fe400008f0cff */
[----:B------:R0:W4:Y:S01]  /*0ab0*/  LDG.E.U16 R21, desc[UR10][R30.64+0xc0] ;  /* 0x0000c00a1e157981 */ /* 0x000122000c1e1500 */
[----:B------:R-:W-:-:S03]  /*0ac0*/  SHF.L.U32 R20, R2, 0x7, RZ ;  /* 0x0000000702147819 */ /* 0x000fc600000006ff */
[----:B------:R-:W4:Y:S04]  /*0ad0*/  LDG.E.U16 R62, desc[UR10][R98.64] ;  /* 0x0000000a623e7981 */ /* 0x000f28000c1e1500 */
[----:B------:R-:W4:Y:S01]  /*0ae0*/  LDG.E.U16 R66, desc[UR10][R98.64+0x40] ;  /* 0x0000400a62427981 */ /* 0x000f22000c1e1500 */
[----:B0-----:R-:W-:-:S03]  /*0af0*/  LOP3.LUT R31, R102, 0x50, RZ, 0xfc, !PT ;  /* 0x00000050661f7812 */ /* 0x001fc600078efcff */
[----:B------:R-:W4:Y:S04]  /*0b00*/  LDG.E.U16 R70, desc[UR10][R98.64+0x80] ;  /* 0x0000800a62467981 */ /* 0x000f28000c1e1500 */
[----:B------:R0:W4:Y:S01]  /*0b10*/  LDG.E.U16 R74, desc[UR10][R98.64+0xc0] ;  /* 0x0000c00a624a7981 */ /* 0x000122000c1e1500 */
[----:B------:R-:W-:Y:S01]  /*0b20*/  IMAD.SHL.U32 R10, R31, 0x80, RZ ;  /* 0x000000801f0a7824 */ /* 0x000fe200078e00ff */
[----:B------:R-:W-:Y:S01]  /*0b30*/  LOP3.LUT R23, R102, 0x58, RZ, 0xfc, !PT ;  /* 0x0000005866177812 */ /* 0x000fe200078efcff */
[----:B------:R-:W-:Y:S01]  /*0b40*/  IMAD.SHL.U32 R28, R43, 0x80, RZ ;  /* 0x000000802b1c7824 */ /* 0x000fe200078e00ff */
[----:B------:R-:W4:Y:S04]  /*0b50*/  LDG.E.U16 R45, desc[UR10][R26.64] ;  /* 0x0000000a1a2d7981 */ /* 0x000f28000c1e1500 */
[----:B------:R-:W4:Y:S01]  /*0b60*/  LDG.E.U16 R44, desc[UR10][R26.64+0x40] ;  /* 0x0000400a1a2c7981 */ /* 0x000f22000c1e1500 */
[----:B0-----:R-:W-:-:S03]  /*0b70*/  LEA R98, P1, R2, R92, 0x8 ;  /* 0x0000005c02627211 */ /* 0x001fc600078240ff */
[----:B------:R-:W4:Y:S01]  /*0b80*/  LDG.E.U16 R37, desc[UR10][R26.64+0x80] ;  /* 0x0000800a1a257981 */ /* 0x000f22000c1e1500 */
[----:B------:R-:W-:-:S03]  /*0b90*/  LEA.HI.X R99, R20, R93, RZ, 0x1, P1 ;  /* 0x0000005d14637211 */ /* 0x000fc600008f0cff */
[----:B------:R-:W4:Y:S04]  /*0ba0*/  LDG.E.U16 R5, desc[UR10][R26.64+0xc0] ;  /* 0x0000c00a1a057981 */ /* 0x000f28000c1e1500 */
[----:B------:R-:W4:Y:S04]  /*0bb0*/  LDG.E.U16 R42, desc[UR10][R96.64] ;  /* 0x0000000a602a7981 */ /* 0x000f28000c1e1500 */
[----:B------:R-:W4:Y:S04]  /*0bc0*/  LDG.E.U16 R6, desc[UR10][R96.64+0x40] ;  /* 0x0000400a60067981 */ /* 0x000f28000c1e1500 */
[----:B------:R-:W4:Y:S04]  /*0bd0*/  LDG.E.U16 R12, desc[UR10][R96.64+0x80] ;  /* 0x0000800a600c7981 */ /* 0x000f28000c1e1500 */
[----:B------:R0:W4:Y:S04]  /*0be0*/  LDG.E.U16 R52, desc[UR10][R96.64+0xc0] ;  /* 0x0000c00a60347981 */ /* 0x000128000c1e1500 */
[----:B------:R-:W4:Y:S04]  /*0bf0*/  LDG.E.U16 R26, desc[UR10][R94.64] ;  /* 0x0000000a5e1a7981 */ /* 0x000f28000c1e1500 */
[----:B------:R-:W4:Y:S01]  /*0c00*/  LDG.E.U16 R30, desc[UR10][R94.64+0x40] ;  /* 0x0000400a5e1e7981 */ /* 0x000f22000c1e1500 */
[----:B0-----:R-:W-:-:S03]  /*0c10*/  LEA R96, P0, R31, R92, 0x8 ;  /* 0x0000005c1f607211 */ /* 0x001fc600078040ff */
[----:B------:R-:W4:Y:S04]  /*0c20*/  LDG.E.U16 R35, desc[UR10][R94.64+0x80] ;  /* 0x0000800a5e237981 */ /* 0x000f28000c1e1500 */
[----:B------:R0:W4:Y:S01]  /*0c30*/  LDG.E.U16 R38, desc[UR10][R94.64+0xc0] ;  /* 0x0000c00a5e267981 */ /* 0x000122000c1e1500 */
[----:B------:R-:W-:Y:S01]  /*0c40*/  LEA.HI.X R97, R10, R93, RZ, 0x1, P0 ;  /* 0x0000005d0a617211 */ /* 0x000fe200000f0cff */
[C---:B------:R-:W-:Y:S01]  /*0c50*/  IMAD.SHL.U32 R10, R23.reuse, 0x80, RZ ;  /* 0x00000080170a7824 */ /* 0x040fe200078e00ff */
[-C--:B------:R-:W-:Y:S01]  /*0c60*/  LEA R104, P0, R23, R92.reuse, 0x8 ;  /* 0x0000005c17687211 */ /* 0x080fe200078040ff */
[----:B------:R-:W-:Y:S01]  /*0c70*/  IMAD.WIDE.U32 R100, R108, 0x2, R100 ;  /* 0x000000026c647825 */ /* 0x000fe200078e0064 */
[----:B0-----:R-:W-:-:S04]  /*0c80*/  LEA R94, P1, R43, R92, 0x8 ;  /* 0x0000005c2b5e7211 */ /* 0x001fc800078240ff */
[----:B------:R-:W4:Y:S01]  /*0c90*/  LDG.E.U16 R82, desc[UR10][R100.64] ;  /* 0x0000000a64527981 */ /* 0x000f22000c1e1500 */
[----:B------:R-:W-:-:S03]  /*0ca0*/  LEA.HI.X R95, R28, R93, RZ, 0x1, P1 ;  /* 0x0000005d1c5f7211 */ /* 0x000fc600008f0cff */
[----:B------:R-:W4:Y:S01]  /*0cb0*/  LDG.E.U16 R86, desc[UR10][R100.64+0x40] ;  /* 0x0000400a64567981 */ /* 0x000f22000c1e1500 */
[----:B------:R-:W-:Y:S01]  /*0cc0*/  LOP3.LUT R28, R102, 0x60, RZ, 0xfc, !PT ;  /* 0x00000060661c7812 */ /* 0x000fe200078efcff */
[----:B------:R-:W-:Y:S01]  /*0cd0*/  IMAD.WIDE.U32 R98, R108, 0x2, R98 ;  /* 0x000000026c627825 */ /* 0x000fe200078e0062 */
[----:B------:R-:W-:Y:S01]  /*0ce0*/  LEA.HI.X R105, R10, R93, RZ, 0x1, P0 ;  /* 0x0000005d0a697211 */ /* 0x000fe200000f0cff */
[----:B------:R-:W4:Y:S01]  /*0cf0*/  LDG.E.U16 R90, desc[UR10][R100.64+0x80] ;  /* 0x0000800a645a7981 */ /* 0x000f22000c1e1500 */
[----:B------:R-:W-:Y:S01]  /*0d00*/  LOP3.LUT R15, R102, 0x68, RZ, 0xfc, !PT ;  /* 0x00000068660f7812 */ /* 0x000fe200078efcff */
[----:B------:R-:W-:Y:S02]  /*0d10*/  IMAD.SHL.U32 R10, R28, 0x80, RZ ;  /* 0x000000801c0a7824 */ /* 0x000fe400078e00ff */
[----:B------:R0:W5:Y:S01]  /*0d20*/  LDG.E.U16 R159, desc[UR10][R100.64+0xc0] ;  /* 0x0000c00a649f7981 */ /* 0x000162000c1e1500 */
[----:B------:R-:W-:Y:S01]  /*0d30*/  IMAD.WIDE.U32 R96, R108, 0x2, R96 ;  /* 0x000000026c607825 */ /* 0x000fe200078e0060 */
[----:B------:R-:W-:-:S02]  /*0d40*/  LOP3.LUT R20, R102, 0x64, RZ, 0xfc, !PT ;  /* 0x0000006466147812 */ /* 0x000fc400078efcff */
[----:B------:R-:W4:Y:S01]  /*0d50*/  LDG.E.U16 R162, desc[UR10][R98.64] ;  /* 0x0000000a62a27981 */ /* 0x000f22000c1e1500 */
[----:B------:R-:W-:Y:S01]  /*0d60*/  IMAD.WIDE.U32 R104, R108, 0x2, R104 ;  /* 0x000000026c687825 */ /* 0x000fe200078e0068 */
[----:B------:R-:W-:Y:S02]  /*0d70*/  LOP3.LUT R27, R102, 0x6c, RZ, 0xfc, !PT ;  /* 0x0000006c661b7812 */ /* 0x000fe400078efcff */
[----:B------:R-:W5:Y:S01]  /*0d80*/  LDG.E.U16 R167, desc[UR10][R98.64+0x40] ;  /* 0x0000400a62a77981 */ /* 0x000f62000c1e1500 */
[----:B0-----:R-:W-:Y:S01]  /*0d90*/  LEA R100, P0, R28, R92, 0x8 ;  /* 0x0000005c1c647211 */ /* 0x001fe200078040ff */
[----:B------:R-:W-:Y:S02]  /*0da0*/  IMAD.WIDE.U32 R94, R108, 0x2, R94 ;  /* 0x000000026c5e7825 */ /* 0x000fe400078e005e */
[----:B------:R-:W4:Y:S01]  /*0db0*/  LDG.E.U16 R168, desc[UR10][R98.64+0x80] ;  /* 0x0000800a62a87981 */ /* 0x000f22000c1e1500 */
[----:B------:R-:W-:Y:S02]  /*0dc0*/  SHF.L.U32 R36, R20, 0x7, RZ ;  /* 0x0000000714247819 */ /* 0x000fe400000006ff */
[----:B------:R-:W-:Y:S01]  /*0dd0*/  LEA.HI.X R101, R10, R93, RZ, 0x1, P0 ;  /* 0x0000005d0a657211 */ /* 0x000fe200000f0cff */
[----:B------:R0:W4:Y:S01]  /*0de0*/  LDG.E.U16 R170, desc[UR10][R98.64+0xc0] ;  /* 0x0000c00a62aa7981 */ /* 0x000122000c1e1500 */
[----:B------:R-:W-:-:S03]  /*0df0*/  IMAD.SHL.U32 R10, R15, 0x80, RZ ;  /* 0x000000800f0a7824 */ /* 0x000fc600078e00ff */
[----:B------:R-:W4:Y:S04]  /*0e00*/  LDG.E.U16 R48, desc[UR10][R96.64] ;  /* 0x0000000a60307981 */ /* 0x000f28000c1e1500 */
[----:B------:R-:W4:Y:S01]  /*0e10*/  LDG.E.U16 R78, desc[UR10][R96.64+0x40] ;  /* 0x0000400a604e7981 */ /* 0x000f22000c1e1500 */
[----:B0-----:R-:W-:-:S03]  /*0e20*/  LEA R98, P1, R20, R92, 0x8 ;  /* 0x0000005c14627211 */ /* 0x001fc600078240ff */
[----:B------:R-:W4:Y:S04]  /*0e30*/  LDG.E.U16 R160, desc[UR10][R96.64+0x80] ;  /* 0x0000800a60a07981 */ /* 0x000f28000c1e1500 */
[----:B------:R0:W4:Y:S01]  /*0e40*/  LDG.E.U16 R166, desc[UR10][R96.64+0xc0] ;  /* 0x0000c00a60a67981 */ /* 0x000122000c1e1500 */
[----:B------:R-:W-:-:S03]  /*0e50*/  LEA.HI.X R99, R36, R93, RZ, 0x1, P1 ;  /* 0x0000005d24637211 */ /* 0x000fc600008f0cff */
[----:B------:R-:W4:Y:S04]  /*0e60*/  LDG.E.U16 R171, desc[UR10][R104.64] ;  /* 0x0000000a68ab7981 */ /* 0x000f28000c1e1500 */
[----:B------:R-:W4:Y:S01]  /*0e70*/  LDG.E.U16 R165, desc[UR10][R104.64+0x40] ;  /* 0x0000400a68a57981 */ /* 0x000f22000c1e1500 */
[----:B0-----:R-:W-:-:S03]  /*0e80*/  LEA R96, P0, R15, R92, 0x8 ;  /* 0x0000005c0f607211 */ /* 0x001fc600078040ff */
[----:B------:R-:W4:Y:S01]  /*0e90*/  LDG.E.U16 R172, desc[UR10][R104.64+0x80] ;  /* 0x0000800a68ac7981 */ /* 0x000f22000c1e1500 */
[----:B------:R-:W-:-:S03]  /*0ea0*/  LEA.HI.X R97, R10, R93, RZ, 0x1, P0 ;  /* 0x0000005d0a617211 */ /* 0x000fc600000f0cff */
[----:B------:R0:W4:Y:S04]  /*0eb0*/  LDG.E.U16 R173, desc[UR10][R104.64+0xc0] ;  /* 0x0000c00a68ad7981 */ /* 0x000128000c1e1500 */
[----:B------:R-:W4:Y:S04]  /*0ec0*/  LDG.E.U16 R169, desc[UR10][R94.64] ;  /* 0x0000000a5ea97981 */ /* 0x000f28000c1e1500 */
[----:B------:R-:W4:Y:S01]  /*0ed0*/  LDG.E.U16 R189, desc[UR10][R94.64+0x40] ;  /* 0x0000400a5ebd7981 */ /* 0x000f22000c1e1500 */
[----:B0-----:R-:W-:-:S03]  /*0ee0*/  IMAD.SHL.U32 R104, R27, 0x80, RZ ;  /* 0x000000801b687824 */ /* 0x001fc600078e00ff */
[----:B------:R-:W4:Y:S04]  /*0ef0*/  LDG.E.U16 R188, desc[UR10][R94.64+0x80] ;  /* 0x0000800a5ebc7981 */ /* 0x000f28000c1e1500 */
[----:B------:R0:W4:Y:S01]  /*0f00*/  LDG.E.U16 R187, desc[UR10][R94.64+0xc0] ;  /* 0x0000c00a5ebb7981 */ /* 0x000122000c1e1500 */
[----:B------:R-:W-:Y:S01]  /*0f10*/  IMAD.WIDE.U32 R98, R108, 0x2, R98 ;  /* 0x000000026c627825 */ /* 0x000fe200078e0062 */
[----:B------:R-:W-:-:S03]  /*0f20*/  LOP3.LUT R10, R102, 0x70, RZ, 0xfc, !PT ;  /* 0x00000070660a7812 */ /* 0x000fc600078efcff */
[----:B------:R-:W-:Y:S01]  /*0f30*/  IMAD.WIDE.U32 R100, R108, 0x2, R100 ;  /* 0x000000026c647825 */ /* 0x000fe200078e0064 */
[----:B------:R-:W-:Y:S01]  /*0f40*/  LOP3.LUT R191, R102, 0x74, RZ, 0xfc, !PT ;  /* 0x0000007466bf7812 */ /* 0x000fe200078efcff */
[----:B------:R-:W4:Y:S01]  /*0f50*/  LDG.E.U16 R182, desc[UR10][R98.64] ;  /* 0x0000000a62b67981 */ /* 0x000f22000c1e1500 */
[----:B0-----:R-:W-:Y:S01]  /*0f60*/  LEA R94, P1, R27, R92, 0x8 ;  /* 0x0000005c1b5e7211 */ /* 0x001fe200078240ff */
[----:B------:R-:W-:Y:S02]  /*0f70*/  IMAD.WIDE.U32 R96, R108, 0x2, R96 ;  /* 0x000000026c607825 */ /* 0x000fe400078e0060 */
[----:B------:R-:W4:Y:S01]  /*0f80*/  LDG.E.U16 R181, desc[UR10][R98.64+0x40] ;  /* 0x0000400a62b57981 */ /* 0x000f22000c1e1500 */
[----:B------:R-:W-:-:S03]  /*0f90*/  LEA.HI.X R95, R104, R93, RZ, 0x1, P1 ;  /* 0x0000005d685f7211 */ /* 0x000fc600008f0cff */
[----:B------:R-:W4:Y:S01]  /*0fa0*/  LDG.E.U16 R180, desc[UR10][R98.64+0x80] ;  /* 0x0000800a62b47981 */ /* 0x000f22000c1e1500 */
[----:B------:R-:W-:Y:S01]  /*0fb0*/  LOP3.LUT R192, R102, 0x78, RZ, 0xfc, !PT ;  /* 0x0000007866c07812 */ /* 0x000fe200078efcff */
[----:B------:R-:W-:Y:S02]  /*0fc0*/  IMAD.WIDE.U32 R94, R108, 0x2, R94 ;  /* 0x000000026c5e7825 */ /* 0x000fe400078e005e */
[----:B------:R0:W4:Y:S01]  /*0fd0*/  LDG.E.U16 R36, desc[UR10][R98.64+0xc0] ;  /* 0x0000c00a62247981 */ /* 0x000122000c1e1500 */
[----:B------:R-:W-:Y:S02]  /*0fe0*/  LOP3.LUT R190, R102, 0x7c, RZ, 0xfc, !PT ;  /* 0x0000007c66be7812 */ /* 0x000fe400078efcff */
[----:B------:R-:W-:Y:S01]  /*0ff0*/  SHF.L.U32 R104, R191, 0x7, RZ ;  /* 0x00000007bf687819 */ /* 0x000fe200000006ff */
[----:B------:R-:W4:Y:S04]  /*1000*/  LDG.E.U16 R186, desc[UR10][R100.64] ;  /* 0x0000000a64ba7981 */ /* 0x000f28000c1e1500 */
[----:B------:R-:W4:Y:S01]  /*1010*/  LDG.E.U16 R185, desc[UR10][R100.64+0x40] ;  /* 0x0000400a64b97981 */ /* 0x000f22000c1e1500 */
[----:B0-----:R-:W-:-:S03]  /*1020*/  IMAD.SHL.U32 R98, R10, 0x80, RZ ;  /* 0x000000800a627824 */ /* 0x001fc600078e00ff */
[----:B------:R-:W4:Y:S04]  /*1030*/  LDG.E.U16 R184, desc[UR10][R100.64+0x80] ;  /* 0x0000800a64b87981 */ /* 0x000f28000c1e1500 */
[----:B------:R0:W4:Y:S04]  /*1040*/  LDG.E.U16 R183, desc[UR10][R100.64+0xc0] ;  /* 0x0000c00a64b77981 */ /* 0x000128000c1e1500 */
[----:B------:R-:W4:Y:S04]  /*1050*/  LDG.E.U16 R164, desc[UR10][R96.64] ;  /* 0x0000000a60a47981 */ /* 0x000f28000c1e1500 */
[----:B------:R-:W4:Y:S01]  /*1060*/  LDG.E.U16 R179, desc[UR10][R96.64+0x40] ;  /* 0x0000400a60b37981 */ /* 0x000f22000c1e1500 */
[----:B0-----:R-:W-:-:S03]  /*1070*/  LEA R100, P1, R191, R92, 0x8 ;  /* 0x0000005cbf647211 */ /* 0x001fc600078240ff */
[----:B------:R-:W4:Y:S04]  /*1080*/  LDG.E.U16 R178, desc[UR10][R96.64+0x80] ;  /* 0x0000800a60b27981 */ /* 0x000f28000c1e1500 */
[----:B------:R0:W4:Y:S01]  /*1090*/  LDG.E.U16 R177, desc[UR10][R96.64+0xc0] ;  /* 0x0000c00a60b17981 */ /* 0x000122000c1e1500 */
[----:B------:R-:W-:Y:S01]  /*10a0*/  IMAD.SHL.U32 R106, R192, 0x80, RZ ;  /* 0x00000080c06a7824 */ /* 0x000fe200078e00ff */
[----:B------:R-:W-:Y:S01]  /*10b0*/  LEA.HI.X R101, R104, R93, RZ, 0x1, P1 ;  /* 0x0000005d68657211 */ /* 0x000fe200008f0cff */
[----:B------:R-:W-:Y:S01]  /*10c0*/  IMAD.SHL.U32 R110, R190, 0x80, RZ ;  /* 0x00000080be6e7824 */ /* 0x000fe200078e00ff */
[----:B------:R-:W4:Y:S01]  /*10d0*/  LDG.E.U16 R176, desc[UR10][R94.64] ;  /* 0x0000000a5eb07981 */ /* 0x000f22000c1e1500 */
[C---:B------:R-:W-:Y:S02]  /*10e0*/  LOP3.LUT R155, R102.reuse, 0x84, RZ, 0xfc, !PT ;  /* 0x00000084669b7812 */ /* 0x040fe400078efcff */
[----:B------:R-:W-:Y:S01]  /*10f0*/  LOP3.LUT R153, R102, 0x88, RZ, 0xfc, !PT ;  /* 0x0000008866997812 */ /* 0x000fe200078efcff */
[----:B------:R-:W4:Y:S01]  /*1100*/  LDG.E.U16 R175, desc[UR10][R94.64+0x40] ;  /* 0x0000400a5eaf7981 */ /* 0x000f22000c1e1500 */
[----:B0-----:R-:W-:-:S03]  /*1110*/  LEA R96, P0, R10, R92, 0x8 ;  /* 0x0000005c0a607211 */ /* 0x001fc600078040ff */
[----:B------:R-:W4:Y:S01]  /*1120*/  LDG.E.U16 R174, desc[UR10][R94.64+0x80] ;  /* 0x0000800a5eae7981 */ /* 0x000f22000c1e1500 */
[----:B------:R-:W-:-:S03]  /*1130*/  LEA.HI.X R97, R98, R93, RZ, 0x1, P0 ;  /* 0x0000005d62617211 */ /* 0x000fc600000f0cff */
[----:B------:R0:W4:Y:S01]  /*1140*/  LDG.E.U16 R193, desc[UR10][R94.64+0xc0] ;  /* 0x0000c00a5ec17981 */ /* 0x000122000c1e1500 */
[-C--:B------:R-:W-:Y:S02]  /*1150*/  LEA R98, P0, R192, R92.reuse, 0x8 ;  /* 0x0000005cc0627211 */ /* 0x080fe400078040ff */
[C---:B------:R-:W-:Y:S02]  /*1160*/  LOP3.LUT R157, R102.reuse, 0x80, RZ, 0xfc, !PT ;  /* 0x00000080669d7812 */ /* 0x040fe400078efcff */
[C---:B------:R-:W-:Y:S02]  /*1170*/  LOP3.LUT R151, R102.reuse, 0x8c, RZ, 0xfc, !PT ;  /* 0x0000008c66977812 */ /* 0x040fe400078efcff */
[----:B------:R-:W-:Y:S02]  /*1180*/  LOP3.LUT R141, R102, 0xa0, RZ, 0xfc, !PT ;  /* 0x000000a0668d7812 */ /* 0x000fe400078efcff */
[----:B0-----:R-:W-:Y:S01]  /*1190*/  LEA R94, P1, R190, R92, 0x8 ;  /* 0x0000005cbe5e7211 */ /* 0x001fe200078240ff */
[----:B------:R-:W-:Y:S01]  /*11a0*/  IMAD.SHL.U32 R136, R153, 0x80, RZ ;  /* 0x0000008099887824 */ /* 0x000fe200078e00ff */
[----:B------:R-:W-:-:S02]  /*11b0*/  SHF.L.U32 R134, R155, 0x7, RZ ;  /* 0x000000079b867819 */ /* 0x000fc400000006ff */
[-C--:B------:R-:W-:Y:S02]  /*11c0*/  LEA R154, P3, R155, R92.reuse, 0x8 ;  /* 0x0000005c9b9a7211 */ /* 0x080fe400078640ff */
[-C--:B------:R-:W-:Y:S02]  /*11d0*/  LEA.HI.X R99, R106, R93.reuse, RZ, 0x1, P0 ;  /* 0x0000005d6a637211 */ /* 0x080fe400000f0cff */
[----:B------:R-:W-:Y:S01]  /*11e0*/  LEA.HI.X R95, R110, R93, RZ, 0x1, P1 ;  /* 0x0000005d6e5f7211 */ /* 0x000fe200008f0cff */
[----:B------:R-:W-:Y:S01]  /*11f0*/  IMAD.SHL.U32 R132, R157, 0x80, RZ ;  /* 0x000000809d847824 */ /* 0x000fe200078e00ff */
[C---:B------:R-:W-:Y:S02]  /*1200*/  LOP3.LUT R149, R102.reuse, 0x90, RZ, 0xfc, !PT ;  /* 0x0000009066957812 */ /* 0x040fe400078efcff */
[----:B------:R-:W-:Y:S01]  /*1210*/  LEA R152, P2, R153, R92, 0x8 ;  /* 0x0000005c99987211 */ /* 0x000fe200078440ff */
[----:B------:R-:W-:Y:S01]  /*1220*/  IMAD.SHL.U32 R224, R151, 0x80, RZ ;  /* 0x0000008097e07824 */ /* 0x000fe200078e00ff */
[C---:B------:R-:W-:Y:S01]  /*1230*/  LOP3.LUT R145, R102.reuse, 0x98, RZ, 0xfc, !PT ;  /* 0x0000009866917812 */ /* 0x040fe200078efcff */
[----:B------:R-:W-:Y:S01]  /*1240*/  IMAD.SHL.U32 R126, R141, 0x80, RZ ;  /* 0x000000808d7e7824 */ /* 0x000fe200078e00ff */
[----:B------:R-:W-:-:S02]  /*1250*/  LOP3.LUT R143, R102, 0x9c, RZ, 0xfc, !PT ;  /* 0x0000009c668f7812 */ /* 0x000fc400078efcff */
[----:B------:R-:W-:Y:S01]  /*1260*/  LOP3.LUT R139, R102, 0xa4, RZ, 0xfc, !PT ;  /* 0x000000a4668b7812 */ /* 0x000fe200078efcff */
[----:B------:R-:W-:Y:S01]  /*1270*/  IMAD.WIDE.U32 R96, R108, 0x2, R96 ;  /* 0x000000026c607825 */ /* 0x000fe200078e0060 */
[C---:B------:R-:W-:Y:S02]  /*1280*/  LOP3.LUT R137, R102.reuse, 0xa8, RZ, 0xfc, !PT ;  /* 0x000000a866897812 */ /* 0x040fe400078efcff */
[----:B------:R-:W-:Y:S02]  /*1290*/  LOP3.LUT R129, R102, 0xbc, RZ, 0xfc, !PT ;  /* 0x000000bc66817812 */ /* 0x000fe400078efcff */
[-C--:B------:R-:W-:Y:S02]  /*12a0*/  LEA R156, P4, R157, R92.reuse, 0x8 ;  /* 0x0000005c9d9c7211 */ /* 0x080fe400078840ff */
[-C--:B------:R-:W-:Y:S01]  /*12b0*/  LEA.HI.X R155, R134, R93.reuse, RZ, 0x1, P3 ;  /* 0x0000005d869b7211 */ /* 0x080fe200018f0cff */
[----:B------:R-:W-:Y:S01]  /*12c0*/  IMAD.WIDE.U32 R100, R108, 0x2, R100 ;  /* 0x000000026c647825 */ /* 0x000fe200078e0064 */
[----:B------:R-:W-:Y:S01]  /*12d0*/  LOP3.LUT R147, R102, 0x94, RZ, 0xfc, !PT ;  /* 0x0000009466937812 */ /* 0x000fe200078efcff */
[----:B------:R-:W4:Y:S01]  /*12e0*/  LDG.E.U16 R196, desc[UR10][R96.64] ;  /* 0x0000000a60c47981 */ /* 0x000f22000c1e1500 */
[-C--:B------:R-:W-:Y:S01]  /*12f0*/  LEA R150, P1, R151, R92.reuse, 0x8 ;  /* 0x0000005c97967211 */ /* 0x080fe200078240ff */
[----:B------:R-:W-:Y:S01]  /*1300*/  IMAD.WIDE.U32 R98, R108, 0x2, R98 ;  /* 0x000000026c627825 */ /* 0x000fe200078e0062 */
[-C--:B------:R-:W-:Y:S01]  /*1310*/  LEA R140, P3, R141, R92.reuse, 0x8 ;  /* 0x0000005c8d8c7211 */ /* 0x080fe200078640ff */
[----:B------:R-:W4:Y:S01]  /*1320*/  LDG.E.U16 R195, desc[UR10][R96.64+0x40] ;  /* 0x0000400a60c37981 */ /* 0x000f22000c1e1500 */
[----:B------:R-:W-:Y:S01]  /*1330*/  LOP3.LUT R127, R102, 0xc0, RZ, 0xfc, !PT ;  /* 0x000000c0667f7812 */ /* 0x000fe200078efcff */
[----:B------:R-:W-:Y:S01]  /*1340*/  IMAD.WIDE.U32 R94, R108, 0x2, R94 ;  /* 0x000000026c5e7825 */ /* 0x000fe200078e005e */
[-C--:B------:R-:W-:Y:S01]  /*1350*/  LEA.HI.X R153, R136, R93.reuse, RZ, 0x1, P2 ;  /* 0x0000005d88997211 */ /* 0x080fe200010f0cff */
[----:B------:R-:W4:Y:S01]  /*1360*/  LDG.E.U16 R194, desc[UR10][R96.64+0x80] ;  /* 0x0000800a60c27981 */ /* 0x000f22000c1e1500 */
[C---:B------:R-:W-:Y:S01]  /*1370*/  LOP3.LUT R135, R102.reuse, 0xac, RZ, 0xfc, !PT ;  /* 0x000000ac66877812 */ /* 0x040fe200078efcff */
[----:B------:R-:W-:Y:S01]  /*1380*/  IMAD.SHL.U32 R226, R149, 0x80, RZ ;  /* 0x0000008095e27824 */ /* 0x000fe200078e00ff */
[----:B------:R-:W-:Y:S01]  /*1390*/  SHF.L.U32 R124, R139, 0x7, RZ ;  /* 0x000000078b7c7819 */ /* 0x000fe200000006ff */
[----:B------:R-:W-:Y:S01]  /*13a0*/  IMAD.SHL.U32 R130, R145, 0x80, RZ ;  /* 0x0000008091827824 */ /* 0x000fe200078e00ff */
[-C--:B------:R-:W-:Y:S01]  /*13b0*/  LEA R138, P2, R139, R92.reuse, 0x8 ;  /* 0x0000005c8b8a7211 */ /* 0x080fe200078440ff */
[----:B------:R-:W-:Y:S01]  /*13c0*/  IMAD.SHL.U32 R128, R143, 0x80, RZ ;  /* 0x000000808f807824 */ /* 0x000fe200078e00ff */
[C---:B------:R-:W-:Y:S01]  /*13d0*/  LOP3.LUT R211, R102.reuse, 0xb0, RZ, 0xfc, !PT ;  /* 0x000000b066d37812 */ /* 0x040fe200078efcff */
[----:B------:R-:W-:Y:S01]  /*13e0*/  IMAD.SHL.U32 R122, R137, 0x80, RZ ;  /* 0x00000080897a7824 */ /* 0x000fe200078e00ff */
[----:B------:R-:W-:Y:S01]  /*13f0*/  LOP3.LUT R131, R102, 0xb8, RZ, 0xfc, !PT ;  /* 0x000000b866837812 */ /* 0x000fe200078efcff */
[----:B------:R-:W-:Y:S01]  /*1400*/  IMAD.SHL.U32 R104, R129, 0x80, RZ ;  /* 0x0000008081687824 */ /* 0x000fe200078e00ff */
[----:B------:R-:W-:Y:S01]  /*1410*/  LEA R148, P0, R149, R92, 0x8 ;  /* 0x0000005c95947211 */ /* 0x000fe200078040ff */
[----:B------:R0:W4:Y:S01]  /*1420*/  LDG.E.U16 R197, desc[UR10][R96.64+0xc0] ;  /* 0x0000c00a60c57981 */ /* 0x000122000c1e1500 */
[----:B------:R-:W-:-:S02]  /*1430*/  LEA.HI.X R157, R132, R93, RZ, 0x1, P4 ;  /* 0x0000005d849d7211 */ /* 0x000fc400020f0cff */
[----:B------:R-:W-:Y:S01]  /*1440*/  LOP3.LUT R105, R102, 0xd8, RZ, 0xfc, !PT ;  /* 0x000000d866697812 */ /* 0x000fe200078efcff */
[----:B------:R-:W4:Y:S01]  /*1450*/  LDG.E.U16 R200, desc[UR10][R100.64] ;  /* 0x0000000a64c87981 */ /* 0x000f22000c1e1500 */
[C---:B------:R-:W-:Y:S02]  /*1460*/  SHF.L.U32 R228, R147.reuse, 0x7, RZ ;  /* 0x0000000793e47819 */ /* 0x040fe400000006ff */
[-C--:B------:R-:W-:Y:S01]  /*1470*/  LEA R146, P6, R147, R92.reuse, 0x8 ;  /* 0x0000005c93927211 */ /* 0x080fe200078c40ff */
[----:B------:R-:W4:Y:S01]  /*1480*/  LDG.E.U16 R199, desc[UR10][R100.64+0x40] ;  /* 0x0000400a64c77981 */ /* 0x000f22000c1e1500 */
[-C--:B------:R-:W-:Y:S02]  /*1490*/  LEA R144, P5, R145, R92.reuse, 0x8 ;  /* 0x0000005c91907211 */ /* 0x080fe400078a40ff */
[----:B------:R-:W-:Y:S01]  /*14a0*/  LEA R142, P4, R143, R92, 0x8 ;  /* 0x0000005c8f8e7211 */ /* 0x000fe200078840ff */
[----:B------:R-:W4:Y:S01]  /*14b0*/  LDG.E.U16 R198, desc[UR10][R100.64+0x80] ;  /* 0x0000800a64c67981 */ /* 0x000f22000c1e1500 */
[----:B------:R-:W-:-:S02]  /*14c0*/  LEA.HI.X R151, R224, R93, RZ, 0x1, P1 ;  /* 0x0000005de0977211 */ /* 0x000fc400008f0cff */
[----:B------:R-:W-:Y:S01]  /*14d0*/  LEA.HI.X R141, R126, R93, RZ, 0x1, P3 ;  /* 0x0000005d7e8d7211 */ /* 0x000fe200018f0cff */
[----:B------:R1:W4:Y:S01]  /*14e0*/  LDG.E.U16 R201, desc[UR10][R100.64+0xc0] ;  /* 0x0000c00a64c97981 */ /* 0x000322000c1e1500 */
[C---:B------:R-:W-:Y:S01]  /*14f0*/  LOP3.LUT R133, R102.reuse, 0xb4, RZ, 0xfc, !PT ;  /* 0x000000b466857812 */ /* 0x040fe200078efcff */
[----:B------:R-:W-:Y:S01]  /*1500*/  IMAD.SHL.U32 R106, R127, 0x80, RZ ;  /* 0x000000807f6a7824 */ /* 0x000fe200078e00ff */
[-C--:B------:R-:W-:Y:S01]  /*1510*/  LEA R136, P1, R137, R92.reuse, 0x8 ;  /* 0x0000005c89887211 */ /* 0x080fe200078240ff */
[----:B------:R-:W4:Y:S01]  /*1520*/  LDG.E.U16 R204, desc[UR10][R98.64] ;  /* 0x0000000a62cc7981 */ /* 0x000f22000c1e1500 */
[----:B------:R-:W-:Y:S01]  /*1530*/  LEA R126, P3, R129, R92, 0x8 ;  /* 0x0000005c817e7211 */ /* 0x000fe200078640ff */
[----:B------:R-:W-:Y:S01]  /*1540*/  IMAD.SHL.U32 R116, R135, 0x80, RZ ;  /* 0x0000008087747824 */ /* 0x000fe200078e00ff */
[C---:B------:R-:W-:Y:S01]  /*1550*/  LOP3.LUT R125, R102.reuse, 0xc4, RZ, 0xfc, !PT ;  /* 0x000000c4667d7812 */ /* 0x040fe200078efcff */
[----:B------:R-:W4:Y:S01]  /*1560*/  LDG.E.U16 R203, desc[UR10][R98.64+0x40] ;  /* 0x0000400a62cb7981 */ /* 0x000f22000c1e1500 */
[----:B0-----:R-:W-:-:S02]  /*1570*/  LOP3.LUT R97, R102, 0xdc, RZ, 0xfc, !PT ;  /* 0x000000dc66617812 */ /* 0x001fc400078efcff */
[----:B------:R-:W-:Y:S01]  /*1580*/  LEA.HI.X R139, R124, R93, RZ, 0x1, P2 ;  /* 0x0000005d7c8b7211 */ /* 0x000fe200010f0cff */
[----:B------:R-:W4:Y:S01]  /*1590*/  LDG.E.U16 R202, desc[UR10][R98.64+0x80] ;  /* 0x0000800a62ca7981 */ /* 0x000f22000c1e1500 */
[C---:B------:R-:W-:Y:S01]  /*15a0*/  LOP3.LUT R123, R102.reuse, 0xc8, RZ, 0xfc, !PT ;  /* 0x000000c8667b7812 */ /* 0x040fe200078efcff */
[----:B------:R-:W-:Y:S01]  /*15b0*/  IMAD.SHL.U32 R96, R211, 0x80, RZ ;  /* 0x00000080d3607824 */ /* 0x000fe200078e00ff */
[C---:B------:R-:W-:Y:S01]  /*15c0*/  LOP3.LUT R117, R102.reuse, 0xcc, RZ, 0xfc, !PT ;  /* 0x000000cc66757812 */ /* 0x040fe200078efcff */
[----:B------:R0:W4:Y:S01]  /*15d0*/  LDG.E.U16 R208, desc[UR10][R98.64+0xc0] ;  /* 0x0000c00a62d07981 */ /* 0x000122000c1e1500 */
[C---:B-1----:R-:W-:Y:S02]  /*15e0*/  LOP3.LUT R101, R102.reuse, 0xd0, RZ, 0xfc, !PT ;  /* 0x000000d066657812 */ /* 0x042fe400078efcff */
[C---:B------:R-:W-:Y:S01]  /*15f0*/  LOP3.LUT R103, R102.reuse, 0xd4, RZ, 0xfc, !PT ;  /* 0x000000d466677812 */ /* 0x040fe200078efcff */
[----:B------:R-:W4:Y:S01]  /*1600*/  LDG.E.U16 R207, desc[UR10][R94.64] ;  /* 0x0000000a5ecf7981 */ /* 0x000f22000c1e1500 */
[----:B------:R-:W-:-:S02]  /*1610*/  LOP3.LUT R111, R102, 0xe0, RZ, 0xfc, !PT ;  /* 0x000000e0666f7812 */ /* 0x000fc400078efcff */
[C---:B------:R-:W-:Y:S01]  /*1620*/  LOP3.LUT R113, R102.reuse, 0xe4, RZ, 0xfc, !PT ;  /* 0x000000e466717812 */ /* 0x040fe200078efcff */
[----:B------:R-:W4:Y:S01]  /*1630*/  LDG.E.U16 R205, desc[UR10][R94.64+0x40] ;  /* 0x0000400a5ecd7981 */ /* 0x000f22000c1e1500 */
[C---:B------:R-:W-:Y:S02]  /*1640*/  LOP3.LUT R115, R102.reuse, 0xe8, RZ, 0xfc, !PT ;  /* 0x000000e866737812 */ /* 0x040fe400078efcff */
[C---:B------:R-:W-:Y:S01]  /*1650*/  LOP3.LUT R119, R102.reuse, 0xec, RZ, 0xfc, !PT ;  /* 0x000000ec66777812 */ /* 0x040fe200078efcff */
[----:B------:R-:W4:Y:S01]  /*1660*/  LDG.E.U16 R206, desc[UR10][R94.64+0x80] ;  /* 0x0000800a5ece7981 */ /* 0x000f22000c1e1500 */
[C---:B------:R-:W-:Y:S02]  /*1670*/  LOP3.LUT R121, R102.reuse, 0xf0, RZ, 0xfc, !PT ;  /* 0x000000f066797812 */ /* 0x040fe400078efcff */
[C---:B------:R-:W-:Y:S01]  /*1680*/  LOP3.LUT R107, R102.reuse, 0xf4, RZ, 0xfc, !PT ;  /* 0x000000f4666b7812 */ /* 0x040fe200078efcff */
[----:B------:R1:W4:Y:S01]  /*1690*/  LDG.E.U16 R209, desc[UR10][R94.64+0xc0] ;  /* 0x0000c00a5ed17981 */ /* 0x000322000c1e1500 */
[----:B0-----:R-:W-:-:S02]  /*16a0*/  LOP3.LUT R99, R102, 0xf8, RZ, 0xfc, !PT ;  /* 0x000000f866637812 */ /* 0x001fc400078efcff */
[-C--:B------:R-:W-:Y:S02]  /*16b0*/  LEA.HI.X R149, R226, R93.reuse, RZ, 0x1, P0 ;  /* 0x0000005de2957211 */ /* 0x080fe400000f0cff */
[-C--:B------:R-:W-:Y:S01]  /*16c0*/  LEA R124, P2, R127, R92.reuse, 0x8 ;  /* 0x0000005c7f7c7211 */ /* 0x080fe200078440ff */
[----:B------:R-:W-:Y:S01]  /*16d0*/  IMAD.SHL.U32 R98, R105, 0x80, RZ ;  /* 0x0000008069627824 */ /* 0x000fe200078e00ff */
[----:B------:R-:W-:Y:S02]  /*16e0*/  LEA R134, P0, R135, R92, 0x8 ;  /* 0x0000005c87867211 */ /* 0x000fe400078040ff */
[-C--:B------:R-:W-:Y:S02]  /*16f0*/  LEA.HI.X R147, R228, R93.reuse, RZ, 0x1, P6 ;  /* 0x0000005de4937211 */ /* 0x080fe400030f0cff */
[----:B-1----:R-:W-:Y:S01]  /*1700*/  LOP3.LUT R95, R102, 0xfc, RZ, 0xfc, !PT ;  /* 0x000000fc665f7812 */ /* 0x002fe200078efcff */
[----:B------:R-:W-:Y:S01]  /*1710*/  IMAD.SHL.U32 R102, R131, 0x80, RZ ;  /* 0x0000008083667824 */ /* 0x000fe200078e00ff */
[----:B------:R-:W-:-:S02]  /*1720*/  LEA.HI.X R145, R130, R93, RZ, 0x1, P5 ;  /* 0x0000005d82917211 */ /* 0x000fc400028f0cff */
[-C--:B------:R-:W-:Y:S02]  /*1730*/  LEA.HI.X R143, R128, R93.reuse, RZ, 0x1, P4 ;  /* 0x0000005d808f7211 */ /* 0x080fe400020f0cff */
[----:B------:R-:W-:Y:S02]  /*1740*/  SHF.L.U32 R100, R133, 0x7, RZ ;  /* 0x0000000785647819 */ /* 0x000fe400000006ff */
[-C--:B------:R-:W-:Y:S02]  /*1750*/  LEA R132, P6, R211, R92.reuse, 0x8 ;  /* 0x0000005cd3847211 */ /* 0x080fe400078c40ff */
[-C--:B------:R-:W-:Y:S02]  /*1760*/  LEA R130, P5, R133, R92.reuse, 0x8 ;  /* 0x0000005c85827211 */ /* 0x080fe400078a40ff */
[----:B------:R-:W-:Y:S02]  /*1770*/  LEA R128, P4, R131, R92, 0x8 ;  /* 0x0000005c83807211 */ /* 0x000fe400078840ff */
[----:B------:R-:W-:-:S02]  /*1780*/  LEA.HI.X R137, R122, R93, RZ, 0x1, P1 ;  /* 0x0000005d7a897211 */ /* 0x000fc400008f0cff */
[-C--:B------:R-:W-:Y:S01]  /*1790*/  LEA.HI.X R127, R104, R93.reuse, RZ, 0x1, P3 ;  /* 0x0000005d687f7211 */ /* 0x080fe200018f0cff */
[----:B------:R-:W-:Y:S01]  /*17a0*/  IMAD.SHL.U32 R94, R97, 0x80, RZ ;  /* 0x00000080615e7824 */ /* 0x000fe200078e00ff */
[C---:B------:R-:W-:Y:S02]  /*17b0*/  SHF.L.U32 R110, R125.reuse, 0x7, RZ ;  /* 0x000000077d6e7819 */ /* 0x040fe400000006ff */
[-C--:B------:R-:W-:Y:S02]  /*17c0*/  LEA R122, P1, R125, R92.reuse, 0x8 ;  /* 0x0000005c7d7a7211 */ /* 0x080fe400078240ff */
[-C--:B------:R-:W-:Y:S02]  /*17d0*/  LEA R104, P3, R105, R92.reuse, 0x8 ;  /* 0x0000005c69687211 */ /* 0x080fe400078640ff */
[-C--:B------:R-:W-:Y:S01]  /*17e0*/  LEA.HI.X R125, R106, R93.reuse, RZ, 0x1, P2 ;  /* 0x0000005d6a7d7211 */ /* 0x080fe200010f0cff */
[----:B------:R-:W-:Y:S01]  /*17f0*/  IMAD.SHL.U32 R112, R123, 0x80, RZ ;  /* 0x000000807b707824 */ /* 0x000fe200078e00ff */
[-C--:B------:R-:W-:Y:S01]  /*1800*/  LEA.HI.X R135, R116, R93.reuse, RZ, 0x1, P0 ;  /* 0x0000005d74877211 */ /* 0x080fe200000f0cff */
[----:B------:R-:W-:Y:S01]  /*1810*/  IMAD.SHL.U32 R114, R117, 0x80, RZ ;  /* 0x0000008075727824 */ /* 0x000fe200078e00ff */
[-C--:B------:R-:W-:Y:S01]  /*1820*/  LEA R106, P2, R97, R92.reuse, 0x8 ;  /* 0x0000005c616a7211 */ /* 0x080fe200078440ff */
[----:B------:R-:W-:Y:S01]  /*1830*/  IMAD.SHL.U32 R118, R101, 0x80, RZ ;  /* 0x0000008065767824 */ /* 0x000fe200078e00ff */
[----:B------:R-:W-:Y:S01]  /*1840*/  LEA R116, P0, R123, R92, 0x8 ;  /* 0x0000005c7b747211 */ /* 0x000fe200078040ff */
[----:B------:R-:W-:Y:S01]  /*1850*/  IMAD.SHL.U32 R222, R111, 0x80, RZ ;  /* 0x000000806fde7824 */ /* 0x000fe200078e00ff */
[-C--:B------:R-:W-:Y:S01]  /*1860*/  LEA.HI.X R133, R96, R93.reuse, RZ, 0x1, P6 ;  /* 0x0000005d60857211 */ /* 0x080fe200030f0cff */
[----:B------:R-:W-:Y:S01]  /*1870*/  IMAD.WIDE.U32 R156, R108, 0x2, R156 ;  /* 0x000000026c9c7825 */ /* 0x000fe200078e009c */
[----:B------:R-:W-:-:S02]  /*1880*/  LEA.HI.X R131, R100, R93, RZ, 0x1, P5 ;  /* 0x0000005d64837211 */ /* 0x000fc400028f0cff */
[-C--:B------:R-:W-:Y:S02]  /*1890*/  LEA.HI.X R129, R102, R93.reuse, RZ, 0x1, P4 ;  /* 0x0000005d66817211 */ /* 0x080fe400020f0cff */
[----:B------:R-:W-:Y:S01]  /*18a0*/  SHF.L.U32 R120, R103, 0x7, RZ ;  /* 0x0000000767787819 */ /* 0x000fe200000006ff */
[----:B------:R-:W-:Y:S01]  /*18b0*/  IMAD.SHL.U32 R210, R99, 0x80, RZ ;  /* 0x0000008063d27824 */ /* 0x000fe200078e00ff */
[-C--:B------:R-:W-:Y:S01]  /*18c0*/  LEA R96, P6, R117, R92.reuse, 0x8 ;  /* 0x0000005c75607211 */ /* 0x080fe200078c40ff */
[----:B------:R-:W2:Y:S01]  /*18d0*/  LDG.E.U16 R230, desc[UR10][R156.64] ;  /* 0x0000000a9ce67981 */ /* 0x000ea2000c1e1500 */
[-C--:B------:R-:W-:Y:S02]  /*18e0*/  LEA R100, P5, R101, R92.reuse, 0x8 ;  /* 0x0000005c65647211 */ /* 0x080fe400078a40ff */
[----:B------:R-:W-:Y:S01]  /*18f0*/  LEA R102, P4, R103, R92, 0x8 ;  /* 0x0000005c67667211 */ /* 0x000fe200078840ff */
[----:B------:R-:W3:Y:S01]  /*1900*/  LDG.E.U16 R228, desc[UR10][R156.64+0x40] ;  /* 0x0000400a9ce47981 */ /* 0x000ee2000c1e1500 */
[----:B------:R-:W-:-:S02]  /*1910*/  LEA.HI.X R123, R110, R93, RZ, 0x1, P1 ;  /* 0x0000005d6e7b7211 */ /* 0x000fc400008f0cff */
[-C--:B------:R-:W-:Y:S01]  /*1920*/  LEA.HI.X R105, R98, R93.reuse, RZ, 0x1, P3 ;  /* 0x0000005d62697211 */ /* 0x080fe200018f0cff */
[----:B------:R-:W5:Y:S01]  /*1930*/  LDG.E.U16 R227, desc[UR10][R156.64+0x80] ;  /* 0x0000800a9ce37981 */ /* 0x000f62000c1e1500 */
[----:B------:R-:W-:Y:S02]  /*1940*/  SHF.L.U32 R220, R107, 0x7, RZ ;  /* 0x000000076bdc7819 */ /* 0x000fe400000006ff */
[-C--:B------:R-:W-:Y:S02]  /*1950*/  LEA R110, P1, R111, R92.reuse, 0x8 ;  /* 0x0000005c6f6e7211 */ /* 0x080fe400078240ff */
[-C--:B------:R-:W-:Y:S02]  /*1960*/  LEA R98, P3, R107, R92.reuse, 0x8 ;  /* 0x0000005c6b627211 */ /* 0x080fe400078640ff */
[----:B------:R-:W-:Y:S02]  /*1970*/  LEA.HI.X R107, R94, R93, RZ, 0x1, P2 ;  /* 0x0000005d5e6b7211 */ /* 0x000fe400010f0cff */
[----:B------:R-:W-:-:S02]  /*1980*/  LEA R94, P2, R99, R92, 0x8 ;  /* 0x0000005c635e7211 */ /* 0x000fc400078440ff */
[-C--:B------:R-:W-:Y:S02]  /*1990*/  LEA.HI.X R117, R112, R93.reuse, RZ, 0x1, P0 ;  /* 0x0000005d70757211 */ /* 0x080fe400000f0cff */
[-C--:B------:R-:W-:Y:S02]  /*19a0*/  LEA.HI.X R97, R114, R93.reuse, RZ, 0x1, P6 ;  /* 0x0000005d72617211 */ /* 0x080fe400030f0cff */
[-C--:B------:R-:W-:Y:S02]  /*19b0*/  LEA.HI.X R101, R118, R93.reuse, RZ, 0x1, P5 ;  /* 0x0000005d76657211 */ /* 0x080fe400028f0cff */
[----:B------:R-:W-:Y:S02]  /*19c0*/  LEA.HI.X R103, R120, R93, RZ, 0x1, P4 ;  /* 0x0000005d78677211 */ /* 0x000fe400020f0cff */
[-C--:B------:R-:W-:Y:S02]  /*19d0*/  LEA R112, P0, R113, R92.reuse, 0x8 ;  /* 0x0000005c71707211 */ /* 0x080fe400078040ff */
[----:B------:R-:W-:-:S02]  /*19e0*/  LEA R114, P6, R115, R92, 0x8 ;  /* 0x0000005c73727211 */ /* 0x000fc400078c40ff */
[-C--:B------:R-:W-:Y:S02]  /*19f0*/  LEA R118, P5, R119, R92.reuse, 0x8 ;  /* 0x0000005c77767211 */ /* 0x080fe400078a40ff */
[-C--:B------:R-:W-:Y:S02]  /*1a00*/  LEA R120, P4, R121, R92.reuse, 0x8 ;  /* 0x0000005c79787211 */ /* 0x080fe400078840ff */
[-C--:B------:R-:W-:Y:S01]  /*1a10*/  LEA.HI.X R111, R222, R93.reuse, RZ, 0x1, P1 ;  /* 0x0000005dde6f7211 */ /* 0x080fe200008f0cff */
[C---:B------:R-:W-:Y:S01]  /*1a20*/  IMAD.SHL.U32 R222, R95.reuse, 0x80, RZ ;  /* 0x000000805fde7824 */ /* 0x040fe200078e00ff */
[----:B------:R-:W-:Y:S02]  /*1a30*/  LEA R92, P1, R95, R92, 0x8 ;  /* 0x0000005c5f5c7211 */ /* 0x000fe400078240ff */
[----:B------:R-:W-:Y:S02]  /*1a40*/  LEA.HI.X R95, R210, R93, RZ, 0x1, P2 ;  /* 0x0000005dd25f7211 */ /* 0x000fe400010f0cff */
[----:B------:R-:W4:Y:S01]  /*1a50*/  LDG.E.U16 R210, desc[UR10][R156.64+0xc0] ;  /* 0x0000c00a9cd27981 */ /* 0x000f22000c1e1500 */
[----:B------:R-:W-:Y:S01]  /*1a60*/  IMAD.WIDE.U32 R154, R108, 0x2, R154 ;  /* 0x000000026c9a7825 */ /* 0x000fe200078e009a */
[----:B------:R-:W-:-:S03]  /*1a70*/  SHF.L.U32 R212, R113, 0x7, RZ ;  /* 0x0000000771d47819 */ /* 0x000fc600000006ff */
[----:B------:R-:W-:Y:S01]  /*1a80*/  IMAD.SHL.U32 R214, R115, 0x80, RZ ;  /* 0x0000008073d67824 */ /* 0x000fe200078e00ff */
[----:B------:R-:W4:Y:S01]  /*1a90*/  LDG.E.U16 R226, desc[UR10][R154.64] ;  /* 0x0000000a9ae27981 */ /* 0x000f22000c1e1500 */
[----:B------:R-:W-:Y:S02]  /*1aa0*/  IMAD.SHL.U32 R216, R119, 0x80, RZ ;  /* 0x0000008077d87824 */ /* 0x000fe400078e00ff */
[----:B------:R-:W-:Y:S01]  /*1ab0*/  IMAD.SHL.U32 R218, R121, 0x80, RZ ;  /* 0x0000008079da7824 */ /* 0x000fe200078e00ff */
[----:B------:R-:W4:Y:S01]  /*1ac0*/  LDG.E.U16 R225, desc[UR10][R154.64+0x40] ;  /* 0x0000400a9ae17981 */ /* 0x000f22000c1e1500 */
[----:B------:R-:W-:Y:S01]  /*1ad0*/  IMAD.WIDE.U32 R152, R108, 0x2, R152 ;  /* 0x000000026c987825 */ /* 0x000fe200078e0098 */
[-C--:B------:R-:W-:Y:S02]  /*1ae0*/  LEA.HI.X R113, R212, R93.reuse, RZ, 0x1, P0 ;  /* 0x0000005dd4717211 */ /* 0x080fe400000f0cff */
[-C--:B------:R-:W-:Y:S01]  /*1af0*/  LEA.HI.X R115, R214, R93.reuse, RZ, 0x1, P6 ;  /* 0x0000005dd6737211 */ /* 0x080fe200030f0cff */
[----:B------:R-:W4:Y:S01]  /*1b00*/  LDG.E.U16 R224, desc[UR10][R154.64+0x80] ;  /* 0x0000800a9ae07981 */ /* 0x000f22000c1e1500 */
[-C--:B------:R-:W-:Y:S01]  /*1b10*/  LEA.HI.X R119, R216, R93.reuse, RZ, 0x1, P5 ;  /* 0x0000005dd8777211 */ /* 0x080fe200028f0cff */
[----:B------:R-:W-:Y:S01]  /*1b20*/  IMAD.WIDE.U32 R150, R108, 0x2, R150 ;  /* 0x000000026c967825 */ /* 0x000fe200078e0096 */
[-C--:B------:R-:W-:Y:S01]  /*1b30*/  LEA.HI.X R121, R218, R93.reuse, RZ, 0x1, P4 ;  /* 0x0000005dda797211 */ /* 0x080fe200020f0cff */
[----:B------:R-:W4:Y:S01]  /*1b40*/  LDG.E.U16 R223, desc[UR10][R154.64+0xc0] ;  /* 0x0000c00a9adf7981 */ /* 0x000f22000c1e1500 */
[----:B------:R-:W-:-:S02]  /*1b50*/  LEA.HI.X R99, R220, R93, RZ, 0x1, P3 ;  /* 0x0000005ddc637211 */ /* 0x000fc400018f0cff */
[----:B------:R-:W-:Y:S01]  /*1b60*/  LEA.HI.X R93, R222, R93, RZ, 0x1, P1 ;  /* 0x0000005dde5d7211 */ /* 0x000fe200008f0cff */
[----:B------:R-:W4:Y:S01]  /*1b70*/  LDG.E.U16 R221, desc[UR10][R152.64+0x40] ;  /* 0x0000400a98dd7981 */ /* 0x000f22000c1e1500 */
[----:B------:R-:W-:-:S03]  /*1b80*/  IMAD.WIDE.U32 R148, R108, 0x2, R148 ;  /* 0x000000026c947825 */ /* 0x000fc600078e0094 */
[----:B------:R-:W4:Y:S04]  /*1b90*/  LDG.E.U16 R222, desc[UR10][R152.64] ;  /* 0x0000000a98de7981 */ /* 0x000f28000c1e1500 */
[----:B------:R-:W4:Y:S04]  /*1ba0*/  LDG.E.U16 R220, desc[UR10][R152.64+0x80] ;  /* 0x0000800a98dc7981 */ /* 0x000f28000c1e1500 */
[----:B------:R-:W4:Y:S01]  /*1bb0*/  LDG.E.U16 R219, desc[UR10][R152.64+0xc0] ;  /* 0x0000c00a98db7981 */ /* 0x000f22000c1e1500 */
[----:B------:R-:W-:-:S03]  /*1bc0*/  IMAD.WIDE.U32 R146, R108, 0x2, R146 ;  /* 0x000000026c927825 */ /* 0x000fc600078e0092 */
[----:B------:R-:W4:Y:S04]  /*1bd0*/  LDG.E.U16 R218, desc[UR10][R150.64] ;  /* 0x0000000a96da7981 */ /* 0x000f28000c1e1500 */
        /* <DEDUP_REMOVED lines=17> */
[----:B------:R-:W4:Y:S04]  /*1cf0*/  LDG.E.U16 R157, desc[UR10][R144.64+0xc0] ;  /* 0x0000c00a909d7981 */ /* 0x000f28000c1e1500 */
[----:B------:R-:W4:Y:S04]  /*1d00*/  LDG.E.U16 R153, desc[UR10][R142.64+0x40] ;  /* 0x0000400a8e997981 */ /* 0x000f28000c1e1500 */
[----:B------:R-:W4:Y:S04]  /*1d10*/  LDG.E.U16 R152, desc[UR10][R142.64+0x80] ;  /* 0x0000800a8e987981 */ /* 0x000f28000c1e1500 */
[----:B--2---:R-:W-:Y:S04]  /*1d20*/  STL [R1+0x80], R230 ;  /* 0x000080e601007387 */ /* 0x004fe80000100800 */
[----:B---3--:R-:W-:Y:S04]  /*1d30*/  STL [R1+0x7c], R228 ;  /* 0x00007ce401007387 */ /* 0x008fe80000100800 */
[----:B-----5:R-:W-:Y:S01]  /*1d40*/  STL [R1+0x78], R227 ;  /* 0x000078e301007387 */ /* 0x020fe20000100800 */
[----:B------:R-:W0:Y:S01]  /*1d50*/  S2UR UR4, SR_CgaCtaId ;  /* 0x00000000000479c3 */ /* 0x000e220000008800 */
[----:B------:R-:W-:Y:S01]  /*1d60*/  UMOV UR8, 0x400 ;  /* 0x0000040000087882 */ /* 0x000fe20000000000 */
[C---:B------:R-:W-:Y:S01]  /*1d70*/  IMAD.WIDE.U32 R138, R108.reuse, 0x2, R138 ;  /* 0x000000026c8a7825 */ /* 0x040fe200078e008a */
[----:B------:R-:W2:Y:S03]  /*1d80*/  LDG.E.U16 R252, desc[UR10][R140.64+0x40] ;  /* 0x0000400a8cfc7981 */ /* 0x000ea6000c1e1500 */
[C---:B------:R-:W-:Y:S01]  /*1d90*/  IMAD.WIDE.U32 R136, R108.reuse, 0x2, R136 ;  /* 0x000000026c887825 */ /* 0x040fe200078e0088 */
[----:B------:R-:W3:Y:S03]  /*1da0*/  LDG.E.U16 R251, desc[UR10][R140.64+0x80] ;  /* 0x0000800a8cfb7981 */ /* 0x000ee6000c1e1500 */
[C---:B------:R-:W-:Y:S01]  /*1db0*/  IMAD.WIDE.U32 R134, R108.reuse, 0x2, R134 ;  /* 0x000000026c867825 */ /* 0x040fe200078e0086 */
[----:B------:R-:W5:Y:S03]  /*1dc0*/  LDG.E.U16 R250, desc[UR10][R140.64+0xc0] ;  /* 0x0000c00a8cfa7981 */ /* 0x000f66000c1e1500 */
[C---:B------:R-:W-:Y:S01]  /*1dd0*/  IMAD.WIDE.U32 R132, R108.reuse, 0x2, R132 ;  /* 0x000000026c847825 */ /* 0x040fe200078e0084 */
[----:B------:R-:W5:Y:S03]  /*1de0*/  LDG.E.U16 R249, desc[UR10][R138.64] ;  /* 0x0000000a8af97981 */ /* 0x000f66000c1e1500 */
[C---:B------:R-:W-:Y:S01]  /*1df0*/  IMAD.WIDE.U32 R130, R108.reuse, 0x2, R130 ;  /* 0x000000026c827825 */ /* 0x040fe200078e0082 */
[----:B------:R-:W5:Y:S03]  /*1e00*/  LDG.E.U16 R248, desc[UR10][R138.64+0x40] ;  /* 0x0000400a8af87981 */ /* 0x000f66000c1e1500 */
[C---:B------:R-:W-:Y:S01]  /*1e10*/  IMAD.WIDE.U32 R128, R108.reuse, 0x2, R128 ;  /* 0x000000026c807825 */ /* 0x040fe200078e0080 */
[----:B------:R-:W5:Y:S04]  /*1e20*/  LDG.E.U16 R247, desc[UR10][R138.64+0x80] ;  /* 0x0000800a8af77981 */ /* 0x000f68000c1e1500 */
[----:B----4-:R1:W-:Y:S01]  /*1e30*/  STL [R1+0x74], R210 ;  /* 0x000074d201007387 */ /* 0x0103e20000100800 */
[----:B0-----:R-:W-:Y:S01]  /*1e40*/  ULEA UR8, UR4, UR8, 0x18 ;  /* 0x0000000804087291 */ /* 0x001fe2000f8ec03f */
[----:B------:R-:W-:-:S02]  /*1e50*/  IMAD.WIDE.U32 R126, R108, 0x2, R126 ;  /* 0x000000026c7e7825 */ /* 0x000fc400078e007e */
[----:B------:R-:W4:Y:S02]  /*1e60*/  LDG.E.U16 R246, desc[UR10][R138.64+0xc0] ;  /* 0x0000c00a8af67981 */ /* 0x000f24000c1e1500 */
[C---:B------:R-:W-:Y:S02]  /*1e70*/  IMAD.WIDE.U32 R124, R108.reuse, 0x2, R124 ;  /* 0x000000026c7c7825 */ /* 0x040fe400078e007c */
[----:B------:R-:W4:Y:S04]  /*1e80*/  LDG.E.U16 R146, desc[UR10][R136.64] ;  /* 0x0000000a88927981 */ /* 0x000f28000c1e1500 */
[----:B-1----:R-:W2:Y:S01]  /*1e90*/  LDG.E.U16 R210, desc[UR10][R142.64] ;  /* 0x0000000a8ed27981 */ /* 0x002ea2000c1e1500 */
[----:B------:R-:W-:-:S03]  /*1ea0*/  IMAD.WIDE.U32 R122, R108, 0x2, R122 ;  /* 0x000000026c7a7825 */ /* 0x000fc600078e007a */
[----:B------:R-:W-:Y:S04]  /*1eb0*/  STL [R1+0x70], R226 ;  /* 0x000070e201007387 */ /* 0x000fe80000100800 */
[----:B------:R-:W4:Y:S04]  /*1ec0*/  LDG.E.U16 R145, desc[UR10][R136.64+0x40] ;  /* 0x0000400a88917981 */ /* 0x000f28000c1e1500 */
[----:B------:R-:W3:Y:S04]  /*1ed0*/  LDG.E.U16 R143, desc[UR10][R142.64+0xc0] ;  /* 0x0000c00a8e8f7981 */ /* 0x000ee8000c1e1500 */
[----:B------:R-:W-:Y:S04]  /*1ee0*/  STS.U16 [R0+UR8+0x40], R244 ;  /* 0x000040f400007988 */ /* 0x000fe80008000408 */
[----:B------:R-:W-:Y:S04]  /*1ef0*/  STS.U16 [R0+UR8], R245 ;  /* 0x000000f500007988 */ /* 0x000fe80008000408 */
[----:B------:R-:W5:Y:S04]  /*1f00*/  LDG.E.U16 R142, desc[UR10][R140.64] ;  /* 0x0000000a8c8e7981 */ /* 0x000f68000c1e1500 */
[----:B------:R-:W-:Y:S04]  /*1f10*/  STL [R1+0x6c], R225 ;  /* 0x00006ce101007387 */ /* 0x000fe80000100800 */
        /* <DEDUP_REMOVED lines=13> */
[----:B------:R0:W-:Y:S04]  /*1ff0*/  STL [R1+0x34], R150 ;  /* 0x0000349601007387 */ /* 0x0001e80000100800 */
[----:B------:R1:W-:Y:S04]  /*2000*/  STL [R1+0x30], R149 ;  /* 0x0000309501007387 */ /* 0x0003e80000100800 */
[----:B------:R1:W-:Y:S04]  /*2010*/  STL [R1+0x2c], R148 ;  /* 0x00002c9401007387 */ /* 0x0003e80000100800 */
[----:B------:R1:W-:Y:S04]  /*2020*/  STL [R1+0x28], R151 ;  /* 0x0000289701007387 */ /* 0x0003e80000100800 */
[----:B------:R-:W-:Y:S04]  /*2030*/  STL [R1+0x24], R211 ;  /* 0x000024d301007387 */ /* 0x000fe80000100800 */
[----:B------:R1:W-:Y:S04]  /*2040*/  STL [R1+0x20], R156 ;  /* 0x0000209c01007387 */ /* 0x0003e80000100800 */
[----:B------:R1:W-:Y:S04]  /*2050*/  STL [R1+0x1c], R155 ;  /* 0x00001c9b01007387 */ /* 0x0003e80000100800 */
[----:B------:R1:W-:Y:S04]  /*2060*/  STL [R1+0x18], R154 ;  /* 0x0000189a01007387 */ /* 0x0003e80000100800 */
[----:B------:R1:W-:Y:S04]  /*2070*/  STL [R1+0x14], R157 ;  /* 0x0000149d01007387 */ /* 0x0003e80000100800 */
[----:B------:R-:W-:Y:S04]  /*2080*/  STS.U16 [R0+UR8+0x2a00], R167 ;  /* 0x002a00a700007988 */ /* 0x000fe80008000408 */
        /* <DEDUP_REMOVED lines=28> */
[----:B------:R-:W4:Y:S04]  /*2250*/  LDG.E.U16 R144, desc[UR10][R136.64+0x80] ;  /* 0x0000800a88907981 */ /* 0x000f28000c1e1500 */
[----:B------:R-:W4:Y:S04]  /*2260*/  LDG.E.U16 R147, desc[UR10][R136.64+0xc0] ;  /* 0x0000c00a88937981 */ /* 0x000f28000c1e1500 */
[----:B0-----:R-:W4:Y:S04]  /*2270*/  LDG.E.U16 R150, desc[UR10][R134.64] ;  /* 0x0000000a86967981 */ /* 0x001f28000c1e1500 */
[----:B-1----:R-:W4:Y:S04]  /*2280*/  LDG.E.U16 R149, desc[UR10][R134.64+0x40] ;  /* 0x0000400a86957981 */ /* 0x002f28000c1e1500 */
[----:B------:R-:W4:Y:S04]  /*2290*/  LDG.E.U16 R148, desc[UR10][R134.64+0x80] ;  /* 0x0000800a86947981 */ /* 0x000f28000c1e1500 */
[----:B------:R-:W4:Y:S04]  /*22a0*/  LDG.E.U16 R151, desc[UR10][R134.64+0xc0] ;  /* 0x0000c00a86977981 */ /* 0x000f28000c1e1500 */
[----:B------:R-:W4:Y:S04]  /*22b0*/  LDG.E.U16 R156, desc[UR10][R132.64] ;  /* 0x0000000a849c7981 */ /* 0x000f28000c1e1500 */
[----:B------:R-:W4:Y:S04]  /*22c0*/  LDG.E.U16 R155, desc[UR10][R132.64+0x40] ;  /* 0x0000400a849b7981 */ /* 0x000f28000c1e1500 */
[----:B------:R-:W4:Y:S04]  /*22d0*/  LDG.E.U16 R154, desc[UR10][R132.64+0x80] ;  /* 0x0000800a849a7981 */ /* 0x000f28000c1e1500 */
[----:B------:R0:W4:Y:S04]  /*22e0*/  LDG.E.U16 R157, desc[UR10][R132.64+0xc0] ;  /* 0x0000c00a849d7981 */ /* 0x000128000c1e1500 */
[----:B------:R-:W4:Y:S04]  /*22f0*/  LDG.E.U16 R212, desc[UR10][R130.64] ;  /* 0x0000000a82d47981 */ /* 0x000f28000c1e1500 */
[----:B------:R-:W4:Y:S04]  /*2300*/  LDG.E.U16 R211, desc[UR10][R130.64+0x40] ;  /* 0x0000400a82d37981 */ /* 0x000f28000c1e1500 */
[----:B------:R-:W4:Y:S04]  /*2310*/  LDG.E.U16 R213, desc[UR10][R130.64+0xc0] ;  /* 0x0000c00a82d57981 */ /* 0x000f28000c1e1500 */
[----:B------:R-:W4:Y:S04]  /*2320*/  LDG.E.U16 R216, desc[UR10][R128.64] ;  /* 0x0000000a80d87981 */ /* 0x000f28000c1e1500 */
[----:B------:R-:W4:Y:S04]  /*2330*/  LDG.E.U16 R215, desc[UR10][R128.64+0x40] ;  /* 0x0000400a80d77981 */ /* 0x000f28000c1e1500 */
[----:B------:R-:W4:Y:S04]  /*2340*/  LDG.E.U16 R214, desc[UR10][R128.64+0x80] ;  /* 0x0000800a80d67981 */ /* 0x000f28000c1e1500 */
[----:B--2---:R1:W-:Y:S04]  /*2350*/  STL [R1+0x10], R210 ;  /* 0x000010d201007387 */ /* 0x0043e80000100800 */
[----:B------:R-:W-:Y:S04]  /*2360*/  STL [R1+0xc], R153 ;  /* 0x00000c9901007387 */ /* 0x000fe80000100800 */
[----:B------:R-:W-:Y:S04]  /*2370*/  STL [R1+0x8], R152 ;  /* 0x0000089801007387 */ /* 0x000fe80000100800 */
[----:B---3--:R-:W-:Y:S04]  /*2380*/  STL [R1+0x4], R143 ;  /* 0x0000048f01007387 */ /* 0x008fe80000100800 */
[----:B-1----:R1:W2:Y:S04]  /*2390*/  LDG.E.U16 R210, desc[UR10][R130.64+0x80] ;  /* 0x0000800a82d27981 */ /* 0x0022a8000c1e1500 */
[----:B------:R3:W2:Y:S04]  /*23a0*/  LDG.E.U16 R217, desc[UR10][R128.64+0xc0] ;  /* 0x0000c00a80d97981 */ /* 0x0006a8000c1e1500 */
[----:B-----5:R-:W-:Y:S04]  /*23b0*/  STL [R1], R142 ;  /* 0x0000008e01007387 */ /* 0x020fe80000100800 */
[----:B------:R-:W5:Y:S04]  /*23c0*/  LDL.LU R244, [R1+0x80] ;  /* 0x0000800001f47983 */ /* 0x000f680000300800 */
[----:B------:R-:W3:Y:S04]  /*23d0*/  LDL.LU R245, [R1+0x7c] ;  /* 0x00007c0001f57983 */ /* 0x000ee80000300800 */
[----:B------:R-:W4:Y:S04]  /*23e0*/  LDL.LU R167, [R1+0x78] ;  /* 0x0000780001a77983 */ /* 0x000f280000300800 */
[----:B------:R-:W2:Y:S04]  /*23f0*/  LDL.LU R159, [R1+0x74] ;  /* 0x00007400019f7983 */ /* 0x000ea80000300800 */
        /* <DEDUP_REMOVED lines=27> */
[----:B------:R-:W2:Y:S04]  /*25b0*/  LDG.E.U16 R220, desc[UR10][R126.64] ;  /* 0x0000000a7edc7981 */ /* 0x000ea8000c1e1500 */
[----:B------:R-:W2:Y:S04]  /*25c0*/  LDG.E.U16 R219, desc[UR10][R126.64+0x40] ;  /* 0x0000400a7edb7981 */ /* 0x000ea8000c1e1500 */
[----:B------:R-:W2:Y:S04]  /*25d0*/  LDG.E.U16 R218, desc[UR10][R126.64+0x80] ;  /* 0x0000800a7eda7981 */ /* 0x000ea8000c1e1500 */
[----:B------:R1:W2:Y:S04]  /*25e0*/  LDG.E.U16 R221, desc[UR10][R126.64+0xc0] ;  /* 0x0000c00a7edd7981 */ /* 0x0002a8000c1e1500 */
        /* <DEDUP_REMOVED lines=8> */
[----:B-----5:R5:W-:Y:S04]  /*2670*/  STS.U16 [R0+UR8+0x4000], R244 ;  /* 0x004000f400007988 */ /* 0x020be80008000408 */
[----:B---3--:R3:W-:Y:S04]  /*2680*/  STS.U16 [R0+UR8+0x4040], R245 ;  /* 0x004040f500007988 */ /* 0x0087e80008000408 */
[----:B-----5:R-:W5:Y:S04]  /*2690*/  LDL.LU R244, [R1+0x4] ;  /* 0x0000040001f47983 */ /* 0x020f680000300800 */
[----:B---3--:R-:W3:Y:S01]  /*26a0*/  LDL.LU R245, [R1] ;  /* 0x0000000001f57983 */ /* 0x008ee20000300800 */
[----:B------:R-:W0:Y:S03]  /*26b0*/  S2R R153, SR_TID.X ;  /* 0x0000000000997919 */ /* 0x000e260000002100 */
[----:B------:R-:W-:Y:S04]  /*26c0*/  STS.U16 [R0+UR8+0x1e00], R13 ;  /* 0x001e000d00007988 */ /* 0x000fe80008000408 */
[----:B------:R1:W-:Y:S02]  /*26d0*/  STS.U16 [R0+UR8+0xa240], R12 ;  /* 0x00a2400c00007988 */ /* 0x0003e40008000408 */
[----:B-1----:R-:W1:Y:S02]  /*26e0*/  LDC.64 R12, c[0x0][0x218] ;  /* 0x00008600ff0c7b82 */ /* 0x002e640000000a00 */
[----:B------:R4:W-:Y:S04]  /*26f0*/  STS.U16 [R0+UR8+0x2200], R6 ;  /* 0x0022000600007988 */ /* 0x0009e80008000408 */
[----:B------:R1:W-:Y:S01]  /*2700*/  STS.U16 [R0+UR8+0xb200], R36 ;  /* 0x00b2002400007988 */ /* 0x0003e20008000408 */
[----:B0-----:R-:W-:-:S03]  /*2710*/  LOP3.LUT R153, R153, 0x60, RZ, 0xc0, !PT ;  /* 0x0000006099997812 */ /* 0x001fc600078ec0ff */
[----:B------:R0:W-:Y:S02]  /*2720*/  STS.U16 [R0+UR8+0xc40], R60 ;  /* 0x000c403c00007988 */ /* 0x0001e40008000408 */
[C---:B----4-:R-:W-:Y:S02]  /*2730*/  IMAD.SHL.U32 R6, R153.reuse, 0x8, RZ ;  /* 0x0000000899067824 */ /* 0x050fe400078e00ff */
[----:B------:R4:W-:Y:S01]  /*2740*/  STS.U16 [R0+UR8+0x2040], R30 ;  /* 0x0020401e00007988 */ /* 0x0009e20008000408 */
[----:B-1----:R-:W-:-:S03]  /*2750*/  LEA R36, P0, R153, R12, 0x4 ;  /* 0x0000000c99247211 */ /* 0x002fc600078020ff */
[----:B------:R1:W-:Y:S01]  /*2760*/  STS.U16 [R0+UR8+0x9a00], R46 ;  /* 0x009a002e00007988 */ /* 0x0003e20008000408 */
[C---:B0-----:R-:W-:Y:S01]  /*2770*/  IMAD.SHL.U32 R60, R4.reuse, 0x100, RZ ;  /* 0x00000100043c7824 */ /* 0x041fe200078e00ff */
[----:B------:R-:W-:Y:S02]  /*2780*/  LEA R4, P4, R4, R12, 0x9 ;  /* 0x0000000c04047211 */ /* 0x000fe400078848ff */
[----:B------:R0:W-:Y:S01]  /*2790*/  STS.U16 [R0+UR8+0x9c00], R37 ;  /* 0x009c002500007988 */ /* 0x0001e20008000408 */
[----:B----4-:R-:W-:-:S03]  /*27a0*/  IMAD.SHL.U32 R30, R11, 0x100, RZ ;  /* 0x000001000b1e7824 */ /* 0x010fc600078e00ff */
[----:B------:R4:W-:Y:S01]  /*27b0*/  STS.U16 [R0+UR8+0x8a00], R58 ;  /* 0x008a003a00007988 */ /* 0x0009e20008000408 */
[----:B-1----:R-:W-:-:S03]  /*27c0*/  LEA R46, P1, R11, R12, 0x9 ;  /* 0x0000000c0b2e7211 */ /* 0x002fc600078248ff */
[----:B------:R1:W-:Y:S01]  /*27d0*/  STS.U16 [R0+UR8+0xa040], R38 ;  /* 0x00a0402600007988 */ /* 0x0003e20008000408 */
[----:B0-----:R-:W-:-:S03]  /*27e0*/  LEA.HI.X R37, R6, R13, RZ, 0x1, P0 ;  /* 0x0000000d06257211 */ /* 0x001fc600000f0cff */
[----:B------:R0:W-:Y:S01]  /*27f0*/  STS.U16 [R0+UR8+0x2240], R42 ;  /* 0x0022402a00007988 */ /* 0x0001e20008000408 */
[----:B------:R-:W-:Y:S01]  /*2800*/  SHF.L.U32 R6, R16, 0x8, RZ ;  /* 0x0000000810067819 */ /* 0x000fe200000006ff */
[----:B----4-:R-:W-:Y:S01]  /*2810*/  IMAD.SHL.U32 R58, R34, 0x100, RZ ;  /* 0x00000100223a7824 */ /* 0x010fe200078e00ff */
[----:B------:R-:W-:Y:S01]  /*2820*/  LEA R16, P0, R16, R12, 0x9 ;  /* 0x0000000c10107211 */ /* 0x000fe200078048ff */
[----:B------:R4:W-:Y:S01]  /*2830*/  STS.U16 [R0+UR8+0x800], R50 ;  /* 0x0008003200007988 */ /* 0x0009e20008000408 */
[----:B-1----:R-:W-:-:S03]  /*2840*/  IMAD.SHL.U32 R38, R32, 0x100, RZ ;  /* 0x0000010020267824 */ /* 0x002fc600078e00ff */
[----:B------:R1:W-:Y:S01]  /*2850*/  STS.U16 [R0+UR8+0x2800], R48 ;  /* 0x0028003000007988 */ /* 0x0003e20008000408 */
[C---:B0-----:R-:W-:Y:S02]  /*2860*/  SHF.L.U32 R42, R8.reuse, 0x8, RZ ;  /* 0x00000008082a7819 */ /* 0x041fe400000006ff */
[-C--:B------:R-:W-:Y:S01]  /*2870*/  LEA R8, P3, R8, R12.reuse, 0x9 ;  /* 0x0000000c08087211 */ /* 0x080fe200078648ff */
[----:B------:R0:W-:Y:S01]  /*2880*/  STS.U16 [R0+UR8+0x8800], R47 ;  /* 0x0088002f00007988 */ /* 0x0001e20008000408 */
[----:B----4-:R-:W-:-:S03]  /*2890*/  LEA R50, P5, R34, R12, 0x9 ;  /* 0x0000000c22327211 */ /* 0x010fc600078a48ff */
[----:B------:R4:W-:Y:S01]  /*28a0*/  STS.U16 [R0+UR8+0x9c40], R5 ;  /* 0x009c400500007988 */ /* 0x0009e20008000408 */
[----:B-1----:R-:W-:-:S03]  /*28b0*/  LEA R48, P2, R32, R12, 0x9 ;  /* 0x0000000c20307211 */ /* 0x002fc600078448ff */
[----:B------:R1:W-:Y:S01]  /*28c0*/  STS.U16 [R0+UR8+0x8840], R54 ;  /* 0x0088403600007988 */ /* 0x0003e20008000408 */
[----:B0-----:R-:W-:-:S03]  /*28d0*/  LEA.HI.X R47, R30, R13, RZ, 0x1, P1 ;  /* 0x0000000d1e2f7211 */ /* 0x001fc600008f0cff */
[----:B------:R0:W-:Y:S01]  /*28e0*/  STS.U16 [R0+UR8+0xe40], R64 ;  /* 0x000e404000007988 */ /* 0x0001e20008000408 */
[----:B----4-:R-:W-:-:S03]  /*28f0*/  LEA.HI.X R5, R60, R13, RZ, 0x1, P4 ;  /* 0x0000000d3c057211 */ /* 0x010fc600020f0cff */
[----:B------:R4:W-:Y:S01]  /*2900*/  STS.U16 [R0+UR8+0x9000], R72 ;  /* 0x0090004800007988 */ /* 0x0009e20008000408 */
[-C--:B------:R-:W-:Y:S02]  /*2910*/  LEA R152, P4, R33, R12.reuse, 0x9 ;  /* 0x0000000c21987211 */ /* 0x080fe400078848ff */
[C---:B-1----:R-:W-:Y:S01]  /*2920*/  LEA R54, P1, R22.reuse, R12, 0x9 ;  /* 0x0000000c16367211 */ /* 0x042fe200078248ff */
[----:B------:R1:W-:Y:S01]  /*2930*/  STS.U16 [R0+UR8+0x840], R51 ;  /* 0x0008403300007988 */ /* 0x0003e20008000408 */
[----:B0-----:R-:W-:-:S03]  /*2940*/  SHF.L.U32 R64, R22, 0x8, RZ ;  /* 0x0000000816407819 */ /* 0x001fc600000006ff */
[----:B------:R0:W-:Y:S01]  /*2950*/  STS.U16 [R0+UR8+0xa00], R49 ;  /* 0x000a003100007988 */ /* 0x0001e20008000408 */
[----:B----4-:R-:W-:-:S03]  /*2960*/  SHF.L.U32 R72, R33, 0x8, RZ ;  /* 0x0000000821487819 */ /* 0x010fc600000006ff */
[----:B------:R4:W-:Y:S01]  /*2970*/  STS.U16 [R0+UR8+0x8e00], R68 ;  /* 0x008e004400007988 */ /* 0x0009e20008000408 */
[----:B-1----:R-:W-:-:S03]  /*2980*/  LEA.HI.X R51, R58, R13, RZ, 0x1, P5 ;  /* 0x0000000d3a337211 */ /* 0x002fc600028f0cff */
[----:B------:R1:W-:Y:S01]  /*2990*/  STS.U16 [R0+UR8+0x1e40], R9 ;  /* 0x001e400900007988 */ /* 0x0003e20008000408 */
[----:B------:R-:W-:Y:S02]  /*29a0*/  LEA R58, P5, R25, R12, 0x9 ;  /* 0x0000000c193a7211 */ /* 0x000fe400078a48ff */
[----:B0-----:R-:W-:Y:S01]  /*29b0*/  LEA.HI.X R49, R38, R13, RZ, 0x1, P2 ;  /* 0x0000000d26317211 */ /* 0x001fe200010f0cff */
[----:B------:R0:W-:Y:S01]  /*29c0*/  STS.U16 [R0+UR8+0x9e40], R17 ;  /* 0x009e401100007988 */ /* 0x0001e20008000408 */
[----:B----4-:R-:W-:-:S03]  /*29d0*/  IMAD.SHL.U32 R68, R18, 0x100, RZ ;  /* 0x0000010012447824 */ /* 0x010fc600078e00ff */
[----:B------:R4:W-:Y:S01]  /*29e0*/  STS.U16 [R0+UR8+0x2400], R62 ;  /* 0x0024003e00007988 */ /* 0x0009e20008000408 */
[----:B-1----:R-:W-:-:S03]  /*29f0*/  LEA.HI.X R9, R42, R13, RZ, 0x1, P3 ;  /* 0x0000000d2a097211 */ /* 0x002fc600018f0cff */
[----:B------:R1:W-:Y:S01]  /*2a00*/  STS.U16 [R0+UR8+0x2440], R66 ;  /* 0x0024404200007988 */ /* 0x0003e20008000408 */
[----:B0-----:R-:W-:-:S03]  /*2a10*/  LEA.HI.X R17, R6, R13, RZ, 0x1, P0 ;  /* 0x0000000d06117211 */ /* 0x001fc600000f0cff */
[----:B------:R0:W-:Y:S01]  /*2a20*/  STS.U16 [R0+UR8+0xa400], R70 ;  /* 0x00a4004600007988 */ /* 0x0001e20008000408 */
[----:B------:R-:W-:Y:S01]  /*2a30*/  LEA R6, P2, R163, R12, 0x9 ;  /* 0x0000000ca3067211 */ /* 0x000fe200078448ff */
[----:B----4-:R-:W-:Y:S02]  /*2a40*/  IMAD.SHL.U32 R62, R41, 0x100, RZ ;  /* 0x00000100293e7824 */ /* 0x010fe400078e00ff */
[----:B------:R4:W-:Y:S01]  /*2a50*/  STS.U16 [R0+UR8+0x8c40], R56 ;  /* 0x008c403800007988 */ /* 0x0009e20008000408 */
[----:B-1----:R-:W-:-:S03]  /*2a60*/  IMAD.SHL.U32 R66, R163, 0x100, RZ ;  /* 0x00000100a3427824 */ /* 0x002fc600078e00ff */
[----:B------:R1:W-:Y:S01]  /*2a70*/  STS.U16 [R0+UR8+0xa200], R52 ;  /* 0x00a2003400007988 */ /* 0x0003e20008000408 */
[----:B0-----:R-:W-:Y:S01]  /*2a80*/  IMAD.SHL.U32 R70, R25, 0x100, RZ ;  /* 0x0000010019467824 */ /* 0x001fe200078e00ff */
[----:B------:R-:W-:Y:S02]  /*2a90*/  LEA.HI.X R153, R72, R13, RZ, 0x1, P4 ;  /* 0x0000000d48997211 */ /* 0x000fe400020f0cff */
[----:B------:R0:W-:Y:S01]  /*2aa0*/  STS.U16 [R0+UR8+0xa40], R55 ;  /* 0x000a403700007988 */ /* 0x0001e20008000408 */
[----:B----4-:R-:W-:-:S03]  /*2ab0*/  LEA R56, P3, R18, R12, 0x9 ;  /* 0x0000000c12387211 */ /* 0x010fc600078648ff */
[----:B------:R4:W-:Y:S01]  /*2ac0*/  STS.U16 [R0+UR8+0x9440], R84 ;  /* 0x0094405400007988 */ /* 0x0009e20008000408 */
[----:B-1----:R-:W-:-:S03]  /*2ad0*/  LEA R52, P0, R41, R12, 0x9 ;  /* 0x0000000c29347211 */ /* 0x002fc600078048ff */
[----:B------:R1:W-:Y:S01]  /*2ae0*/  STS.U16 [R0+UR8+0x1200], R76 ;  /* 0x0012004c00007988 */ /* 0x0003e20008000408 */
[-C--:B------:R-:W-:Y:S02]  /*2af0*/  LEA R142, P4, R14, R12.reuse, 0x9 ;  /* 0x0000000c0e8e7211 */ /* 0x080fe400078848ff */
[-C--:B0-----:R-:W-:Y:S01]  /*2b00*/  LEA.HI.X R55, R64, R13.reuse, RZ, 0x1, P1 ;  /* 0x0000000d40377211 */ /* 0x081fe200008f0cff */
[----:B------:R0:W-:Y:S01]  /*2b10*/  STS.U16 [R0+UR8+0x8a40], R57 ;  /* 0x008a403900007988 */ /* 0x0001e20008000408 */
[C---:B------:R-:W-:Y:S01]  /*2b20*/  LEA R132, P1, R7.reuse, R12, 0x9 ;  /* 0x0000000c07847211 */ /* 0x040fe200078248ff */
[----:B----4-:R-:W-:Y:S02]  /*2b30*/  IMAD.SHL.U32 R84, R14, 0x100, RZ ;  /* 0x000001000e547824 */ /* 0x010fe400078e00ff */
[----:B------:R4:W-:Y:S01]  /*2b40*/  STS.U16 [R0+UR8+0xc00], R53 ;  /* 0x000c003500007988 */ /* 0x0009e20008000408 */
[----:B-1----:R-:W-:Y:S01]  /*2b50*/  IMAD.SHL.U32 R76, R7, 0x100, RZ ;  /* 0x00000100074c7824 */ /* 0x002fe200078e00ff */
[----:B------:R-:W-:-:S02]  /*2b60*/  LEA.HI.X R7, R66, R13, RZ, 0x1, P2 ;  /* 0x0000000d42077211 */ /* 0x000fc400010f0cff */
[----:B------:R1:W-:Y:S01]  /*2b70*/  STS.U16 [R0+UR8+0x8e40], R59 ;  /* 0x008e403b00007988 */ /* 0x0003e20008000408 */
[-C--:B------:R-:W-:Y:S02]  /*2b80*/  LEA R136, P2, R19, R12.reuse, 0x9 ;  /* 0x0000000c13887211 */ /* 0x080fe400078448ff */
[-C--:B0-----:R-:W-:Y:S01]  /*2b90*/  LEA.HI.X R57, R68, R13.reuse, RZ, 0x1, P3 ;  /* 0x0000000d44397211 */ /* 0x081fe200018f0cff */
[----:B------:R0:W-:Y:S01]  /*2ba0*/  STS.U16 [R0+UR8+0xa440], R74 ;  /* 0x00a4404a00007988 */ /* 0x0001e20008000408 */
[-C--:B------:R-:W-:Y:S02]  /*2bb0*/  LEA R140, P3, R29, R12.reuse, 0x9 ;  /* 0x0000000c1d8c7211 */ /* 0x080fe400078648ff */
[-C--:B----4-:R-:W-:Y:S01]  /*2bc0*/  LEA.HI.X R53, R62, R13.reuse, RZ, 0x1, P0 ;  /* 0x0000000d3e357211 */ /* 0x090fe200000f0cff */
[----:B------:R4:W-:Y:S01]  /*2bd0*/  STS.U16 [R0+UR8+0x2640], R82 ;  /* 0x0026405200007988 */ /* 0x0009e20008000408 */
[CC--:B------:R-:W-:Y:S02]  /*2be0*/  LEA R130, P0, R39.reuse, R12.reuse, 0x9 ;  /* 0x0000000c27827211 */ /* 0x0c0fe400078048ff */
[----:B-1----:R-:W-:Y:S01]  /*2bf0*/  LEA.HI.X R59, R70, R13, RZ, 0x1, P5 ;  /* 0x0000000d463b7211 */ /* 0x002fe200028f0cff */
[----:B------:R1:W-:Y:S01]  /*2c00*/  STS.U16 [R0+UR8+0x2840], R78 ;  /* 0x0028404e00007988 */ /* 0x0003e20008000408 */
[----:B------:R-:W-:Y:S01]  /*2c10*/  LEA R134, P5, R40, R12, 0x9 ;  /* 0x0000000c28867211 */ /* 0x000fe200078a48ff */
[----:B0-----:R-:W-:-:S02]  /*2c20*/  IMAD.SHL.U32 R74, R39, 0x100, RZ ;  /* 0x00000100274a7824 */ /* 0x001fc400078e00ff */
[----:B------:R0:W-:Y:S01]  /*2c30*/  STS.U16 [R0+UR8+0x1400], R80 ;  /* 0x0014005000007988 */ /* 0x0001e20008000408 */
[----:B----4-:R-:W-:Y:S01]  /*2c40*/  IMAD.SHL.U32 R82, R40, 0x100, RZ ;  /* 0x0000010028527824 */ /* 0x010fe200078e00ff */
[----:B------:R-:W-:Y:S01]  /*2c50*/  LEA.HI.X R143, R84, R13, RZ, 0x1, P4 ;  /* 0x0000000d548f7211 */ /* 0x000fe200020f0cff */
[----:B-1----:R-:W-:Y:S01]  /*2c60*/  IMAD.SHL.U32 R78, R19, 0x100, RZ ;  /* 0x00000100134e7824 */ /* 0x002fe200078e00ff */
[----:B------:R1:W-:Y:S01]  /*2c70*/  STS.U16 [R0+UR8+0x2a40], R162 ;  /* 0x002a40a200007988 */ /* 0x0003e20008000408 */
[----:B0-----:R-:W-:-:S03]  /*2c80*/  SHF.L.U32 R80, R29, 0x8, RZ ;  /* 0x000000081d507819 */ /* 0x001fc600000006ff */
[----:B------:R0:W-:Y:S01]  /*2c90*/  STS.U16 [R0+UR8+0x9800], R158 ;  /* 0x0098009e00007988 */ /* 0x0001e20008000408 */
[-C--:B------:R-:W-:Y:S02]  /*2ca0*/  LEA R42, P4, R20, R12.reuse, 0x9 ;  /* 0x0000000c142a7211 */ /* 0x080fe400078848ff */
[-C--:B------:R-:W-:Y:S01]  /*2cb0*/  LEA.HI.X R131, R74, R13.reuse, RZ, 0x1, P0 ;  /* 0x0000000d4a837211 */ /* 0x080fe200000f0cff */
[----:B------:R4:W-:Y:S01]  /*2cc0*/  STS.U16 [R0+UR8+0x2600], R86 ;  /* 0x0026005600007988 */ /* 0x0009e20008000408 */
[-C--:B------:R-:W-:Y:S02]  /*2cd0*/  LEA.HI.X R133, R76, R13.reuse, RZ, 0x1, P1 ;  /* 0x0000000d4c857211 */ /* 0x080fe400008f0cff */
[----:B-1----:R-:W-:Y:S01]  /*2ce0*/  SHF.L.U32 R162, R20, 0x8, RZ ;  /* 0x0000000814a27819 */ /* 0x002fe200000006ff */
[----:B------:R1:W-:Y:S01]  /*2cf0*/  STS.U16 [R0+UR8+0xa640], R90 ;  /* 0x00a6405a00007988 */ /* 0x0003e20008000408 */
[-C--:B------:R-:W-:Y:S01]  /*2d00*/  LEA.HI.X R137, R78, R13.reuse, RZ, 0x1, P2 ;  /* 0x0000000d4e897211 */ /* 0x080fe200010f0cff */
[----:B0-----:R-:W-:Y:S01]  /*2d10*/  IMAD.SHL.U32 R158, R43, 0x100, RZ ;  /* 0x000001002b9e7824 */ /* 0x001fe200078e00ff */
[-C--:B------:R-:W-:Y:S01]  /*2d20*/  LEA.HI.X R141, R80, R13.reuse, RZ, 0x1, P3 ;  /* 0x0000000d508d7211 */ /* 0x080fe200018f0cff */
[----:B------:R0:W-:Y:S01]  /*2d30*/  STS.U16 [R0+UR8+0xa800], R160 ;  /* 0x00a800a000007988 */ /* 0x0001e20008000408 */
[----:B------:R-:W-:Y:S01]  /*2d40*/  LEA.HI.X R135, R82, R13, RZ, 0x1, P5 ;  /* 0x0000000d52877211 */ /* 0x000fe200028f0cff */
[C---:B----4-:R-:W-:Y:S01]  /*2d50*/  IMAD.SHL.U32 R86, R31.reuse, 0x100, RZ ;  /* 0x000001001f567824 */ /* 0x050fe200078e00ff */
[-C--:B------:R-:W-:Y:S01]  /*2d60*/  LEA R138, P0, R31, R12.reuse, 0x9 ;  /* 0x0000000c1f8a7211 */ /* 0x080fe200078048ff */
[----:B------:R4:W-:Y:S01]  /*2d70*/  STS.U16 [R0+UR8+0x9640], R88 ;  /* 0x0096405800007988 */ /* 0x0009e20008000408 */
[-C--:B------:R-:W-:Y:S01]  /*2d80*/  LEA R128, P1, R2, R12.reuse, 0x9 ;  /* 0x0000000c02807211 */ /* 0x080fe200078248ff */
[C---:B-1----:R-:W-:Y:S01]  /*2d90*/  IMAD.SHL.U32 R90, R23.reuse, 0x100, RZ ;  /* 0x00000100175a7824 */ /* 0x042fe200078e00ff */
[----:B------:R-:W-:-:S02]  /*2da0*/  LEA R126, P2, R23, R12, 0x9 ;  /* 0x0000000c177e7211 */ /* 0x000fc400078448ff */
[-C--:B------:R-:W-:Y:S01]  /*2db0*/  LEA R124, P3, R43, R12.reuse, 0x9 ;  /* 0x0000000c2b7c7211 */ /* 0x080fe200078648ff */
[C---:B0-----:R-:W-:Y:S01]  /*2dc0*/  IMAD.SHL.U32 R160, R28.reuse, 0x100, RZ ;  /* 0x000001001ca07824 */ /* 0x041fe200078e00ff */
[-C--:B------:R-:W-:Y:S02]  /*2dd0*/  LEA R122, P5, R28, R12.reuse, 0x9 ;  /* 0x0000000c1c7a7211 */ /* 0x080fe400078a48ff */
[----:B----4-:R-:W-:Y:S01]  /*2de0*/  SHF.L.U32 R88, R2, 0x8, RZ ;  /* 0x0000000802587819 */ /* 0x010fe200000006ff */
[----:B------:R0:W-:Y:S01]  /*2df0*/  STS.U16 [R0+UR8+0x2000], R26 ;  /* 0x0020001a00007988 */ /* 0x0001e20008000408 */
[-C--:B------:R-:W-:Y:S02]  /*2e00*/  LEA.HI.X R43, R162, R13.reuse, RZ, 0x1, P4 ;  /* 0x0000000da22b7211 */ /* 0x080fe400020f0cff */
[----:B------:R-:W-:Y:S01]  /*2e10*/  LEA R40, P4, R190, R12, 0x9 ;  /* 0x0000000cbe287211 */ /* 0x000fe200078848ff */
[----:B------:R1:W-:Y:S01]  /*2e20*/  STS.U16 [R0+UR8+0xa840], R166 ;  /* 0x00a840a600007988 */ /* 0x0003e20008000408 */
[-C--:B------:R-:W-:Y:S01]  /*2e30*/  LEA.HI.X R139, R86, R13.reuse, RZ, 0x1, P0 ;  /* 0x0000000d568b7211 */ /* 0x080fe200000f0cff */
[----:B------:R-:W-:Y:S01]  /*2e40*/  IMAD.SHL.U32 R190, R190, 0x100, RZ ;  /* 0x00000100bebe7824 */ /* 0x000fe200078e00ff */
[-C--:B------:R-:W-:Y:S01]  /*2e50*/  LEA.HI.X R129, R88, R13.reuse, RZ, 0x1, P1 ;  /* 0x0000000d58817211 */ /* 0x080fe200008f0cff */
[----:B------:R4:W-:Y:S01]  /*2e60*/  STS.U16 [R0+UR8+0xaa40], R168 ;  /* 0x00aa40a800007988 */ /* 0x0009e20008000408 */
[-C--:B------:R-:W-:Y:S01]  /*2e70*/  LEA.HI.X R127, R90, R13.reuse, RZ, 0x1, P2 ;  /* 0x0000000d5a7f7211 */ /* 0x080fe200010f0cff */
[----:B0-----:R-:W-:Y:S01]  /*2e80*/  IMAD.SHL.U32 R26, R24, 0x100, RZ ;  /* 0x00000100181a7824 */ /* 0x001fe200078e00ff */
[-C--:B------:R-:W-:Y:S01]  /*2e90*/  LEA.HI.X R125, R158, R13.reuse, RZ, 0x1, P3 ;  /* 0x0000000d9e7d7211 */ /* 0x080fe200018f0cff */
[----:B------:R0:W-:Y:S01]  /*2ea0*/  STS.U16 [R0+UR8+0xac00], R172 ;  /* 0x00ac00ac00007988 */ /* 0x0001e20008000408 */
[----:B------:R-:W-:Y:S01]  /*2eb0*/  LEA.HI.X R123, R160, R13, RZ, 0x1, P5 ;  /* 0x0000000da07b7211 */ /* 0x000fe200028f0cff */
[----:B-1----:R-:W-:-:S02]  /*2ec0*/  IMAD.SHL.U32 R166, R27, 0x100, RZ ;  /* 0x000001001ba67824 */ /* 0x002fc400078e00ff */
[----:B------:R1:W-:Y:S01]  /*2ed0*/  STS.U16 [R0+UR8+0x3400], R164 ;  /* 0x003400a400007988 */ /* 0x0003e20008000408 */
[-C--:B------:R-:W-:Y:S01]  /*2ee0*/  LEA R60, P0, R15, R12.reuse, 0x9 ;  /* 0x0000000c0f3c7211 */ /* 0x080fe200078048ff */
[C---:B----4-:R-:W-:Y:S01]  /*2ef0*/  IMAD.SHL.U32 R168, R10.reuse, 0x100, RZ ;  /* 0x000001000aa87824 */ /* 0x050fe200078e00ff */
[-C--:B------:R-:W-:Y:S01]  /*2f00*/  LEA R62, P1, R27, R12.reuse, 0x9 ;  /* 0x0000000c1b3e7211 */ /* 0x080fe200078248ff */
[----:B------:R4:W-:Y:S01]  /*2f10*/  STS.U16 [R0+UR8+0x1c40], R44 ;  /* 0x001c402c00007988 */ /* 0x0009e20008000408 */
[-C--:B------:R-:W-:Y:S01]  /*2f20*/  LEA R64, P2, R10, R12.reuse, 0x9 ;  /* 0x0000000c0a407211 */ /* 0x080fe200078448ff */
[C---:B0-----:R-:W-:Y:S01]  /*2f30*/  IMAD.SHL.U32 R172, R192.reuse, 0x100, RZ ;  /* 0x00000100c0ac7824 */ /* 0x041fe200078e00ff */
[-C--:B------:R-:W-:Y:S01]  /*2f40*/  LEA R66, P3, R191, R12.reuse, 0x9 ;  /* 0x0000000cbf427211 */ /* 0x080fe200078648ff */
[----:B------:R0:W-:Y:S01]  /*2f50*/  STS.U16 [R0+UR8+0xaa00], R170 ;  /* 0x00aa00aa00007988 */ /* 0x0001e20008000408 */
[----:B------:R-:W-:Y:S01]  /*2f60*/  LEA R192, P5, R192, R12, 0x9 ;  /* 0x0000000cc0c07211 */ /* 0x000fe200078a48ff */
[----:B-1----:R-:W-:-:S02]  /*2f70*/  IMAD.SHL.U32 R164, R15, 0x100, RZ ;  /* 0x000001000fa47824 */ /* 0x002fc400078e00ff */
[----:B------:R-:W-:Y:S01]  /*2f80*/  IMAD.WIDE.U32 R38, R108, 0x2, R116 ;  /* 0x000000026c267825 */ /* 0x000fe200078e0074 */
[----:B----4-:R-:W-:Y:S01]  /*2f90*/  LEA R44, P6, R24, R12, 0x9 ;  /* 0x0000000c182c7211 */ /* 0x010fe200078c48ff */
[----:B------:R1:W-:Y:S01]  /*2fa0*/  STS.U16 [R0+UR8+0x8c00], R61 ;  /* 0x008c003d00007988 */ /* 0x0003e20008000408 */
[----:B0-----:R-:W-:-:S03]  /*2fb0*/  SHF.L.U32 R170, R191, 0x8, RZ ;  /* 0x00000008bfaa7819 */ /* 0x001fc600000006ff */
[----:B------:R0:W-:Y:S01]  /*2fc0*/  STS.U16 [R0+UR8+0xe00], R65 ;  /* 0x000e004100007988 */ /* 0x0001e20008000408 */
[----:B------:R-:W-:-:S03]  /*2fd0*/  LEA.HI.X R41, R190, R13, RZ, 0x1, P4 ;  /* 0x0000000dbe297211 */ /* 0x000fc600020f0cff */
[----:B------:R4:W-:Y:S01]  /*2fe0*/  STS.U16 [R0+UR8+0x1040], R63 ;  /* 0x0010403f00007988 */ /* 0x0009e20008000408 */
[----:B-1----:R-:W-:-:S03]  /*2ff0*/  LEA.HI.X R61, R164, R13, RZ, 0x1, P0 ;  /* 0x0000000da43d7211 */ /* 0x002fc600000f0cff */
[----:B------:R1:W-:Y:S01]  /*3000*/  STS.U16 [R0+UR8+0x1240], R67 ;  /* 0x0012404300007988 */ /* 0x0003e20008000408 */
[----:B0-----:R-:W-:-:S03]  /*3010*/  LEA.HI.X R65, R168, R13, RZ, 0x1, P2 ;  /* 0x0000000da8417211 */ /* 0x001fc600010f0cff */
[----:B------:R0:W-:Y:S01]  /*3020*/  STS.U16 [R0+UR8+0x1c00], R45 ;  /* 0x001c002d00007988 */ /* 0x0001e20008000408 */
[----:B----4-:R-:W-:-:S03]  /*3030*/  LEA.HI.X R63, R166, R13, RZ, 0x1, P1 ;  /* 0x0000000da63f7211 */ /* 0x010fc600008f0cff */
[----:B------:R4:W-:Y:S01]  /*3040*/  STS.U16 [R0+UR8+0xb600], R193 ;  /* 0x00b600c100007988 */ /* 0x0009e20008000408 */
[----:B-1----:R-:W-:-:S03]  /*3050*/  LEA.HI.X R67, R170, R13, RZ, 0x1, P3 ;  /* 0x0000000daa437211 */ /* 0x002fc600018f0cff */
[----:B------:R1:W-:Y:S01]  /*3060*/  STS.U16 [R0+UR8+0x1a00], R3 ;  /* 0x001a000300007988 */ /* 0x0003e20008000408 */
[----:B0-----:R-:W-:-:S03]  /*3070*/  LEA.HI.X R45, R26, R13, RZ, 0x1, P6 ;  /* 0x0000000d1a2d7211 */ /* 0x001fc600030f0cff */
[----:B------:R-:W-:Y:S01]  /*3080*/  STS.U16 [R0+UR8+0x1840], R109 ;  /* 0x0018406d00007988 */ /* 0x000fe20008000408 */
[----:B----4-:R-:W-:Y:S01]  /*3090*/  LEA.HI.X R193, R172, R13, RZ, 0x1, P5 ;  /* 0x0000000dacc17211 */ /* 0x010fe200028f0cff */
[C---:B------:R-:W-:Y:S02]  /*30a0*/  IMAD.WIDE.U32 R12, R108.reuse, 0x2, R4 ;  /* 0x000000026c0c7825 */ /* 0x040fe400078e0004 */
[----:B------:R0:W-:Y:S02]  /*30b0*/  STS.U16 [R0+UR8+0x9e00], R21 ;  /* 0x009e001500007988 */ /* 0x0001e40008000408 */
[C---:B-1----:R-:W-:Y:S02]  /*30c0*/  IMAD.WIDE.U32 R2, R108.reuse, 0x2, R58 ;  /* 0x000000026c027825 */ /* 0x042fe400078e003a */
[----:B------:R1:W-:Y:S02]  /*30d0*/  STS.U16 [R0+UR8+0xa000], R35 ;  /* 0x00a0002300007988 */ /* 0x0003e40008000408 */
[----:B------:R-:W-:-:S02]  /*30e0*/  IMAD.WIDE.U32 R4, R108, 0x2, R56 ;  /* 0x000000026c047825 */ /* 0x000fc400078e0038 */
[----:B------:R-:W-:Y:S04]  /*30f0*/  STS.U16 [R0+UR8+0x2c00], R171 ;  /* 0x002c00ab00007988 */ /* 0x000fe80008000408 */
[----:B------:R-:W-:Y:S01]  /*3100*/  STS.U16 [R0+UR8+0x2c40], R165 ;  /* 0x002c40a500007988 */ /* 0x000fe20008000408 */
[----:B------:R-:W-:-:S03]  /*3110*/  IMAD.WIDE.U32 R96, R108, 0x2, R96 ;  /* 0x000000026c607825 */ /* 0x000fc600078e0060 */
[----:B------:R-:W-:Y:S01]  /*3120*/  STS.U16 [R0+UR8+0xac40], R173 ;  /* 0x00ac40ad00007988 */ /* 0x000fe20008000408 */
[----:B------:R-:W-:-:S03]  /*3130*/  IMAD.WIDE.U32 R26, R108, 0x2, R16 ;  /* 0x000000026c1a7825 */ /* 0x000fc600078e0010 */
        /* <DEDUP_REMOVED lines=34> */
[----:B--2---:R-:W-:Y:S04]  /*3360*/  STS.U16 [R0+UR8+0xc040], R159 ;  /* 0x00c0409f00007988 */ /* 0x004fe80008000408 */
        /* <DEDUP_REMOVED lines=27> */
[----:B-----5:R-:W-:Y:S04]  /*3520*/  STS.U16 [R0+UR8+0xce00], R244 ;  /* 0x00ce00f400007988 */ /* 0x020fe80008000408 */
[----:B---3--:R-:W-:Y:S04]  /*3530*/  STS.U16 [R0+UR8+0x5000], R245 ;  /* 0x005000f500007988 */ /* 0x008fe80008000408 */
        /* <DEDUP_REMOVED lines=11> */
[----:B------:R2:W-:Y:S04]  /*35f0*/  STS.U16 [R0+UR8+0x5640], R150 ;  /* 0x0056409600007988 */ /* 0x0005e80008000408 */
[----:B------:R3:W-:Y:S04]  /*3600*/  STS.U16 [R0+UR8+0x5600], R149 ;  /* 0x0056009500007988 */ /* 0x0007e80008000408 */
[----:B------:R4:W-:Y:S04]  /*3610*/  STS.U16 [R0+UR8+0xd640], R148 ;  /* 0x00d6409400007988 */ /* 0x0009e80008000408 */
        /* <DEDUP_REMOVED lines=24> */
[----:B------:R-:W-:Y:S01]  /*37a0*/  STS.U16 [R0+UR8+0xe200], R230 ;  /* 0x00e200e600007988 */ /* 0x000fe20008000408 */
[----:B------:R-:W-:-:S03]  /*37b0*/  IMAD.WIDE.U32 R16, R108, 0x2, R8 ;  /* 0x000000026c107825 */ /* 0x000fc600078e0008 */
[----:B------:R-:W5:Y:S01]  /*37c0*/  LDG.E.U16 R58, desc[UR10][R38.64] ;  /* 0x0000000a263a7981 */ /* 0x000f62000c1e1500 */
[----:B------:R-:W-:-:S03]  /*37d0*/  IMAD.WIDE.U32 R8, R108, 0x2, R54 ;  /* 0x000000026c087825 */ /* 0x000fc600078e0036 */
[----:B------:R-:W5:Y:S04]  /*37e0*/  LDG.E.U16 R57, desc[UR10][R38.64+0x40] ;  /* 0x0000400a26397981 */ /* 0x000f68000c1e1500 */
[----:B------:R-:W5:Y:S01]  /*37f0*/  LDG.E.U16 R56, desc[UR10][R38.64+0x80] ;  /* 0x0000800a26387981 */ /* 0x000f62000c1e1500 */
[----:B------:R-:W-:-:S03]  /*3800*/  IMAD.WIDE.U32 R10, R108, 0x2, R52 ;  /* 0x000000026c0a7825 */ /* 0x000fc600078e0034 */
[----:B------:R-:W5:Y:S01]  /*3810*/  LDG.E.U16 R55, desc[UR10][R38.64+0xc0] ;  /* 0x0000c00a26377981 */ /* 0x000f62000c1e1500 */
        /* <DEDUP_REMOVED lines=9> */
[----:B0-----:R-:W-:-:S03]  /*38b0*/  IMAD.WIDE.U32 R20, R108, 0x2, R46 ;  /* 0x000000026c147825 */ /* 0x001fc600078e002e */
[----:B------:R-:W5:Y:S04]  /*38c0*/  LDG.E.U16 R49, desc[UR10][R100.64+0x40] ;  /* 0x0000400a64317981 */ /* 0x000f68000c1e1500 */
[----:B------:R-:W5:Y:S01]  /*38d0*/  LDG.E.U16 R48, desc[UR10][R100.64+0x80] ;  /* 0x0000800a64307981 */ /* 0x000f62000c1e1500 */
[----:B------:R-:W-:-:S03]  /*38e0*/  IMAD.WIDE.U32 R22, R108, 0x2, R44 ;  /* 0x000000026c167825 */ /* 0x000fc600078e002c */
        /* <DEDUP_REMOVED lines=11> */
[----:B-1----:R-:W-:-:S03]  /*39a0*/  IMAD.WIDE.U32 R34, R108, 0x2, R112 ;  /* 0x000000026c227825 */ /* 0x002fc600078e0070 */
[----:B------:R-:W5:Y:S01]  /*39b0*/  LDG.E.U16 R39, desc[UR10][R104.64+0xc0] ;  /* 0x0000c00a68277981 */ /* 0x000f62000c1e1500 */
[----:B------:R-:W-:-:S03]  /*39c0*/  IMAD.WIDE.U32 R32, R108, 0x2, R114 ;  /* 0x000000026c207825 */ /* 0x000fc600078e0072 */
[----:B------:R-:W5:Y:S01]  /*39d0*/  LDG.E.U16 R59, desc[UR10][R34.64+0x80] ;  /* 0x0000800a223b7981 */ /* 0x000f62000c1e1500 */
[----:B------:R-:W-:-:S03]  /*39e0*/  IMAD.WIDE.U32 R30, R108, 0x2, R118 ;  /* 0x000000026c1e7825 */ /* 0x000fc600078e0076 */
[----:B--2---:R-:W2:Y:S01]  /*39f0*/  LDG.E.U16 R150, desc[UR10][R24.64+0x180] ;  /* 0x0001800a18967981 */ /* 0x004ea2000c1e1500 */
[----:B------:R-:W-:-:S03]  /*3a00*/  IMAD.WIDE.U32 R106, R108, 0x2, R106 ;  /* 0x000000026c6a7825 */ /* 0x000fc600078e006a */
[----:B---3--:R-:W3:Y:S01]  /*3a10*/  LDG.E.U16 R149, desc[UR10][R24.64+0x1c0] ;  /* 0x0001c00a18957981 */ /* 0x008ee2000c1e1500 */
[----:B------:R-:W-:-:S03]  /*3a20*/  IMAD.WIDE.U32 R98, R108, 0x2, R98 ;  /* 0x000000026c627825 */ /* 0x000fc600078e0062 */
[----:B------:R-:W2:Y:S01]  /*3a30*/  LDG.E.U16 R38, desc[UR10][R106.64] ;  /* 0x0000000a6a267981 */ /* 0x000ea2000c1e1500 */
[----:B------:R-:W-:-:S03]  /*3a40*/  IMAD.WIDE.U32 R94, R108, 0x2, R94 ;  /* 0x000000026c5e7825 */ /* 0x000fc600078e005e */
[----:B------:R-:W3:Y:S01]  /*3a50*/  LDG.E.U16 R68, desc[UR10][R106.64+0x40] ;  /* 0x0000400a6a447981 */ /* 0x000ee2000c1e1500 */
[----:B------:R-:W-:-:S03]  /*3a60*/  IMAD.WIDE.U32 R92, R108, 0x2, R92 ;  /* 0x000000026c5c7825 */ /* 0x000fc600078e005c */
[----:B----4-:R-:W4:Y:S01]  /*3a70*/  LDG.E.U16 R148, desc[UR10][R26.64] ;  /* 0x0000000a1a947981 */ /* 0x010f22000c1e1500 */
[----:B------:R-:W-:-:S03]  /*3a80*/  IMAD.WIDE.U32 R6, R108, 0x2, R6 ;  /* 0x000000026c067825 */ /* 0x000fc600078e0006 */
[----:B------:R-:W4:Y:S01]  /*3a90*/  LDG.E.U16 R147, desc[UR10][R26.64+0x40] ;  /* 0x0000400a1a937981 */ /* 0x000f22000c1e1500 */
        /* <DEDUP_REMOVED lines=35> */
[----:B------:R-:W2:Y:S04]  /*3cd0*/  LDG.E.U16 R41, desc[UR10][R104.64+0x40] ;  /* 0x0000400a68297981 */ /* 0x000ea8000c1e1500 */
[----:B------:R-:W3:Y:S04]  /*3ce0*/  LDG.E.U16 R40, desc[UR10][R104.64+0x80] ;  /* 0x0000800a68287981 */ /* 0x000ee8000c1e1500 */
[----:B------:R-:W4:Y:S04]  /*3cf0*/  LDG.E.U16 R64, desc[UR10][R36.64+0x40] ;  /* 0x0000400a24407981 */ /* 0x000f28000c1e1500 */
        /* <DEDUP_REMOVED lines=30> */
[----:B-----5:R0:W-:Y:S04]  /*3ee0*/  STL [R1+0xf4], R58 ;  /* 0x0000f43a01007387 */ /* 0x0201e80000100800 */
[----:B------:R1:W-:Y:S04]  /*3ef0*/  STL [R1+0xf0], R57 ;  /* 0x0000f03901007387 */ /* 0x0003e80000100800 */
[----:B------:R5:W-:Y:S04]  /*3f00*/  STL [R1+0xec], R56 ;  /* 0x0000ec3801007387 */ /* 0x000be80000100800 */
[----:B0-----:R-:W4:Y:S04]  /*3f10*/  LDG.E.U16 R58, desc[UR10][R34.64+0xc0] ;  /* 0x0000c00a223a7981 */ /* 0x001f28000c1e1500 */
[----:B-1----:R-:W4:Y:S04]  /*3f20*/  LDG.E.U16 R57, desc[UR10][R32.64] ;  /* 0x0000000a20397981 */ /* 0x002f28000c1e1500 */
[----:B-----5:R-:W5:Y:S04]  /*3f30*/  LDG.E.U16 R56, desc[UR10][R32.64+0x40] ;  /* 0x0000400a20387981 */ /* 0x020f68000c1e1500 */
[----:B------:R0:W-:Y:S04]  /*3f40*/  STL [R1+0xe8], R55 ;  /* 0x0000e83701007387 */ /* 0x0001e80000100800 */
[----:B------:R1:W-:Y:S04]  /*3f50*/  STL [R1+0xe4], R54 ;  /* 0x0000e43601007387 */ /* 0x0003e80000100800 */
[----:B------:R1:W-:Y:S04]  /*3f60*/  STL [R1+0xe0], R53 ;  /* 0x0000e03501007387 */ /* 0x0003e80000100800 */
[----:B0-----:R-:W5:Y:S04]  /*3f70*/  LDG.E.U16 R55, desc[UR10][R32.64+0x80] ;  /* 0x0000800a20377981 */ /* 0x001f68000c1e1500 */
[----:B-1----:R-:W5:Y:S04]  /*3f80*/  LDG.E.U16 R54, desc[UR10][R32.64+0xc0] ;  /* 0x0000c00a20367981 */ /* 0x002f68000c1e1500 */
[----:B------:R-:W5:Y:S04]  /*3f90*/  LDG.E.U16 R53, desc[UR10][R30.64] ;  /* 0x0000000a1e357981 */ /* 0x000f68000c1e1500 */
        /* <DEDUP_REMOVED lines=20> */
[----:B------:R-:W5:Y:S04]  /*40e0*/  LDG.E.U16 R35, desc[UR10][R92.64+0x80] ;  /* 0x0000800a5c237981 */ /* 0x000f68000c1e1500 */
[----:B0-----:R-:W5:Y:S04]  /*40f0*/  LDG.E.U16 R43, desc[UR10][R98.64+0x80] ;  /* 0x0000800a622b7981 */ /* 0x001f68000c1e1500 */
[----:B-1----:R-:W5:Y:S04]  /*4100*/  LDG.E.U16 R42, desc[UR10][R98.64+0xc0] ;  /* 0x0000c00a622a7981 */ /* 0x002f68000c1e1500 */
[----:B------:R-:W5:Y:S04]  /*4110*/  LDG.E.U16 R34, desc[UR10][R92.64+0xc0] ;  /* 0x0000c00a5c227981 */ /* 0x000f68000c1e1500 */
[----:B------:R-:W5:Y:S04]  /*4120*/  LDG.E.U16 R33, desc[UR10][R24.64] ;  /* 0x0000000a18217981 */ /* 0x000f68000c1e1500 */
[----:B------:R-:W5:Y:S04]  /*4130*/  LDG.E.U16 R32, desc[UR10][R24.64+0x40] ;  /* 0x0000400a18207981 */ /* 0x000f68000c1e1500 */
[----:B------:R-:W5:Y:S04]  /*4140*/  LDG.E.U16 R31, desc[UR10][R24.64+0x80] ;  /* 0x0000800a181f7981 */ /* 0x000f68000c1e1500 */
[----:B------:R-:W5:Y:S04]  /*4150*/  LDG.E.U16 R30, desc[UR10][R24.64+0xc0] ;  /* 0x0000c00a181e7981 */ /* 0x000f68000c1e1500 */
[----:B------:R-:W5:Y:S04]  /*4160*/  LDG.E.U16 R29, desc[UR10][R24.64+0x100] ;  /* 0x0001000a181d7981 */ /* 0x000f68000c1e1500 */
[----:B------:R-:W5:Y:S04]  /*4170*/  LDG.E.U16 R28, desc[UR10][R24.64+0x140] ;  /* 0x0001400a181c7981 */ /* 0x000f68000c1e1500 */
[----:B--2---:R0:W-:Y:S04]  /*4180*/  STL [R1+0xb0], R41 ;  /* 0x0000b02901007387 */ /* 0x0041e80000100800 */
[----:B---3--:R1:W-:Y:S04]  /*4190*/  STL [R1+0xac], R40 ;  /* 0x0000ac2801007387 */ /* 0x0083e80000100800 */
[----:B------:R2:W-:Y:S04]  /*41a0*/  STL [R1+0xa8], R39 ;  /* 0x0000a82701007387 */ /* 0x0005e80000100800 */
[----:B0-----:R-:W3:Y:S04]  /*41b0*/  LDG.E.U16 R41, desc[UR10][R94.64] ;  /* 0x0000000a5e297981 */ /* 0x001ee8000c1e1500 */
[----:B-1----:R-:W3:Y:S04]  /*41c0*/  LDG.E.U16 R40, desc[UR10][R94.64+0x40] ;  /* 0x0000400a5e287981 */ /* 0x002ee8000c1e1500 */
[----:B--2---:R-:W2:Y:S04]  /*41d0*/  LDG.E.U16 R39, desc[UR10][R94.64+0x80] ;  /* 0x0000800a5e277981 */ /* 0x004ea8000c1e1500 */
[----:B------:R0:W-:Y:S04]  /*41e0*/  STL [R1+0xa4], R38 ;  /* 0x0000a42601007387 */ /* 0x0001e80000100800 */
[----:B------:R-:W2:Y:S04]  /*41f0*/  LDG.E.U16 R99, desc[UR10][R22.64+0x140] ;  /* 0x0001400a16637981 */ /* 0x000ea8000c1e1500 */
[----:B------:R-:W2:Y:S04]  /*4200*/  LDG.E.U16 R98, desc[UR10][R22.64+0x180] ;  /* 0x0001800a16627981 */ /* 0x000ea8000c1e1500 */
[----:B0-----:R-:W2:Y:S04]  /*4210*/  LDG.E.U16 R38, desc[UR10][R94.64+0xc0] ;  /* 0x0000c00a5e267981 */ /* 0x001ea8000c1e1500 */
[----:B------:R-:W2:Y:S04]  /*4220*/  LDG.E.U16 R93, desc[UR10][R20.64+0xc0] ;  /* 0x0000c00a145d7981 */ /* 0x000ea8000c1e1500 */
[----:B------:R-:W2:Y:S04]  /*4230*/  LDG.E.U16 R92, desc[UR10][R20.64+0x100] ;  /* 0x0001000a145c7981 */ /* 0x000ea8000c1e1500 */
[----:B------:R-:W2:Y:S04]  /*4240*/  LDG.E.U16 R95, desc[UR10][R20.64+0x40] ;  /* 0x0000400a145f7981 */ /* 0x000ea8000c1e1500 */
[----:B------:R-:W2:Y:S04]  /*4250*/  LDG.E.U16 R94, desc[UR10][R20.64+0x80] ;  /* 0x0000800a145e7981 */ /* 0x000ea8000c1e1500 */
[----:B------:R0:W-:Y:S04]  /*4260*/  STL [R1+0xa0], R68 ;  /* 0x0000a04401007387 */ /* 0x0001e80000100800 */
[----:B----4-:R1:W-:Y:S04]  /*4270*/  STL [R1+0x9c], R67 ;  /* 0x00009c4301007387 */ /* 0x0103e80000100800 */
[----:B------:R4:W-:Y:S04]  /*4280*/  STL [R1+0x98], R66 ;  /* 0x0000984201007387 */ /* 0x0009e80000100800 */
[----:B------:R4:W-:Y:S04]  /*4290*/  STL [R1+0x94], R65 ;  /* 0x0000944101007387 */ /* 0x0009e80000100800 */
[----:B------:R4:W-:Y:S04]  /*42a0*/  STL [R1+0x90], R64 ;  /* 0x0000904001007387 */ /* 0x0009e80000100800 */
[----:B------:R4:W-:Y:S04]  /*42b0*/  STL [R1+0x8c], R63 ;  /* 0x00008c3f01007387 */ /* 0x0009e80000100800 */
[----:B------:R4:W-:Y:S04]  /*42c0*/  STL [R1+0x88], R62 ;  /* 0x0000883e01007387 */ /* 0x0009e80000100800 */
[----:B------:R4:W-:Y:S04]  /*42d0*/  STL [R1+0x84], R61 ;  /* 0x0000843d01007387 */ /* 0x0009e80000100800 */
[----:B------:R4:W-:Y:S04]  /*42e0*/  STL [R1+0x80], R60 ;  /* 0x0000803c01007387 */ /* 0x0009e80000100800 */
[----:B------:R4:W-:Y:S04]  /*42f0*/  STL [R1+0x7c], R59 ;  /* 0x00007c3b01007387 */ /* 0x0009e80000100800 */
[----:B0-----:R-:W2:Y:S04]  /*4300*/  LDG.E.U16 R68, desc[UR10][R14.64+0x100] ;  /* 0x0001000a0e447981 */ /* 0x001ea8000c1e1500 */
[----:B-1----:R-:W2:Y:S04]  /*4310*/  LDG.E.U16 R67, desc[UR10][R14.64+0x140] ;  /* 0x0001400a0e437981 */ /* 0x002ea8000c1e1500 */
[----:B----4-:R-:W4:Y:S04]  /*4320*/  LDG.E.U16 R66, desc[UR10][R14.64+0x180] ;  /* 0x0001800a0e427981 */ /* 0x010f28000c1e1500 */
        /* <DEDUP_REMOVED lines=9> */
[----:B------:R0:W-:Y:S04]  /*43c0*/  STL [R1+0x78], R58 ;  /* 0x0000783a01007387 */ /* 0x0001e80000100800 */
[----:B------:R-:W-:Y:S04]  /*43d0*/  STL [R1+0x74], R57 ;  /* 0x0000743901007387 */ /* 0x000fe80000100800 */
[----:B------:R1:W-:Y:S04]  /*43e0*/  STL [R1+0x760], R150 ;  /* 0x0007609601007387 */ /* 0x0003e80000100800 */
[----:B-----5:R-:W-:Y:S04]  /*43f0*/  STL [R1+0x70], R56 ;  /* 0x0000703801007387 */ /* 0x020fe80000100800 */
[----:B0-----:R-:W5:Y:S04]  /*4400*/  LDG.E.U16 R58, desc[UR10][R12.64+0x180] ;  /* 0x0001800a0c3a7981 */ /* 0x001f68000c1e1500 */
[----:B-1----:R-:W4:Y:S04]  /*4410*/  LDL.LU R150, [R1+0x7c] ;  /* 0x00007c0001967983 */ /* 0x002f280000300800 */
[----:B------:R-:W-:Y:S04]  /*4420*/  STL [R1+0x6c], R55 ;  /* 0x00006c3701007387 */ /* 0x000fe80000100800 */
[----:B------:R-:W-:Y:S04]  /*4430*/  STL [R1+0x68], R54 ;  /* 0x0000683601007387 */ /* 0x000fe80000100800 */
[----:B------:R0:W-:Y:S04]  /*4440*/  STL [R1+0x764], R149 ;  /* 0x0007649501007387 */ /* 0x0001e80000100800 */
[----:B------:R-:W-:Y:S04]  /*4450*/  STL [R1+0x64], R53 ;  /* 0x0000643501007387 */ /* 0x000fe80000100800 */
[----:B------:R-:W5:Y:S04]  /*4460*/  LDG.E.U16 R57, desc[UR10][R12.64+0x1c0] ;  /* 0x0001c00a0c397981 */ /* 0x000f68000c1e1500 */
[----:B0-----:R-:W4:Y:S04]  /*4470*/  LDL.LU R149, [R1+0x80] ;  /* 0x0000800001957983 */ /* 0x001f280000300800 */
        /* <DEDUP_REMOVED lines=21> */
[----:B------:R-:W5:Y:S04]  /*45d0*/  LDG.E.U16 R53, desc[UR10][R10.64+0xc0] ;  /* 0x0000c00a0a357981 */ /* 0x000f68000c1e1500 */
        /* <DEDUP_REMOVED lines=8> */
[----:B---3--:R-:W-:Y:S04]  /*4660*/  STL [R1+0x34], R41 ;  /* 0x0000342901007387 */ /* 0x008fe80000100800 */
[----:B0-----:R-:W3:Y:S04]  /*4670*/  LDL.LU R145, [R1+0x90] ;  /* 0x0000900001917983 */ /* 0x001ee80000300800 */
[----:B------:R-:W-:Y:S04]  /*4680*/  STL [R1+0x30], R40 ;  /* 0x0000302801007387 */ /* 0x000fe80000100800 */
[----:B--2---:R-:W-:Y:S04]  /*4690*/  STL [R1+0x2c], R39 ;  /* 0x00002c2701007387 */ /* 0x004fe80000100800 */
[----:B------:R0:W-:Y:S04]  /*46a0*/  STL [R1+0x778], R144 ;  /* 0x0007789001007387 */ /* 0x0001e80000100800 */
[----:B------:R-:W2:Y:S04]  /*46b0*/  LDG.E.U16 R44, desc[UR10][R8.64+0x100] ;  /* 0x0001000a082c7981 */ /* 0x000ea8000c1e1500 */
[----:B------:R-:W-:Y:S04]  /*46c0*/  STL [R1+0x28], R38 ;  /* 0x0000282601007387 */ /* 0x000fe80000100800 */
[----:B0-----:R-:W4:Y:S04]  /*46d0*/  LDL.LU R144, [R1+0x94] ;  /* 0x0000940001907983 */ /* 0x001f280000300800 */
[----:B------:R-:W-:Y:S04]  /*46e0*/  STL [R1+0x24], R37 ;  /* 0x0000242501007387 */ /* 0x000fe80000100800 */
[----:B------:R-:W-:Y:S04]  /*46f0*/  STL [R1+0x20], R36 ;  /* 0x0000202401007387 */ /* 0x000fe80000100800 */
[----:B------:R0:W-:Y:S04]  /*4700*/  STL [R1+0x77c], R107 ;  /* 0x00077c6b01007387 */ /* 0x0001e80000100800 */
[----:B------:R-:W-:Y:S04]  /*4710*/  STL [R1+0x1c], R35 ;  /* 0x00001c2301007387 */ /* 0x000fe80000100800 */
[----:B------:R-:W2:Y:S04]  /*4720*/  LDG.E.U16 R43, desc[UR10][R8.64+0x140] ;  /* 0x0001400a082b7981 */ /* 0x000ea8000c1e1500 */
[----:B0-----:R-:W5:Y:S04]  /*4730*/  LDL.LU R107, [R1+0x98] ;  /* 0x00009800016b7983 */ /* 0x001f680000300800 */
[----:B------:R-:W-:Y:S04]  /*4740*/  STL [R1+0x18], R34 ;  /* 0x0000182201007387 */ /* 0x000fe80000100800 */
[----:B------:R-:W-:Y:S04]  /*4750*/  STL [R1+0x14], R33 ;  /* 0x0000142101007387 */ /* 0x000fe80000100800 */
[----:B------:R0:W-:Y:S04]  /*4760*/  STL [R1+0x780], R106 ;  /* 0x0007806a01007387 */ /* 0x0001e80000100800 */
[----:B------:R-:W-:Y:S04]  /*4770*/  STL [R1+0x10], R32 ;  /* 0x0000102001007387 */ /* 0x000fe80000100800 */
[----:B------:R-:W2:Y:S04]  /*4780*/  LDG.E.U16 R42, desc[UR10][R8.64+0x180] ;  /* 0x0001800a082a7981 */ /* 0x000ea8000c1e1500 */
[----:B0-----:R-:W3:Y:S04]  /*4790*/  LDL.LU R106, [R1+0x9c] ;  /* 0x00009c00016a7983 */ /* 0x001ee80000300800 */
[----:B------:R-:W-:Y:S04]  /*47a0*/  STL [R1+0xc], R31 ;  /* 0x00000c1f01007387 */ /* 0x000fe80000100800 */
[----:B------:R-:W-:Y:S04]  /*47b0*/  STL [R1+0x8], R30 ;  /* 0x0000081e01007387 */ /* 0x000fe80000100800 */
[----:B------:R0:W-:Y:S04]  /*47c0*/  STL [R1+0x784], R105 ;  /* 0x0007846901007387 */ /* 0x0001e80000100800 */
[----:B------:R-:W-:Y:S04]  /*47d0*/  STL [R1+0x4], R29 ;  /* 0x0000041d01007387 */ /* 0x000fe80000100800 */
[----:B------:R-:W2:Y:S04]  /*47e0*/  LDG.E.U16 R41, desc[UR10][R8.64+0x1c0] ;  /* 0x0001c00a08297981 */ /* 0x000ea8000c1e1500 */
[----:B0-----:R-:W4:Y:S04]  /*47f0*/  LDL.LU R105, [R1+0xa0] ;  /* 0x0000a00001697983 */ /* 0x001f280000300800 */
[----:B------:R-:W-:Y:S04]  /*4800*/  STL [R1], R28 ;  /* 0x0000001c01007387 */ /* 0x000fe80000100800 */
[----:B------:R0:W-:Y:S04]  /*4810*/  STL [R1+0x788], R104 ;  /* 0x0007886801007387 */ /* 0x0001e80000100800 */
[----:B------:R-:W2:Y:S04]  /*4820*/  LDG.E.U16 R40, desc[UR10][R6.64] ;  /* 0x0000000a06287981 */ /* 0x000ea8000c1e1500 */
[----:B------:R-:W2:Y:S04]  /*4830*/  LDG.E.U16 R39, desc[UR10][R6.64+0x40] ;  /* 0x0000400a06277981 */ /* 0x000ea8000c1e1500 */
[----:B0-----:R-:W5:Y:S04]  /*4840*/  LDL.LU R104, [R1+0xa4] ;  /* 0x0000a40001687983 */ /* 0x001f680000300800 */
[----:B------:R0:W-:Y:S04]  /*4850*/  STL [R1+0x78c], R103 ;  /* 0x00078c6701007387 */ /* 0x0001e80000100800 */
[----:B------:R-:W2:Y:S04]  /*4860*/  LDG.E.U16 R38, desc[UR10][R6.64+0x80] ;  /* 0x0000800a06267981 */ /* 0x000ea8000c1e1500 */
[----:B------:R-:W2:Y:S04]  /*4870*/  LDG.E.U16 R37, desc[UR10][R6.64+0xc0] ;  /* 0x0000c00a06257981 */ /* 0x000ea8000c1e1500 */
[----:B0-----:R-:W3:Y:S04]  /*4880*/  LDL.LU R103, [R1+0xa8] ;  /* 0x0000a80001677983 */ /* 0x001ee80000300800 */
[----:B------:R0:W-:Y:S04]  /*4890*/  STL [R1+0x790], R102 ;  /* 0x0007906601007387 */ /* 0x0001e80000100800 */
[----:B------:R-:W2:Y:S04]  /*48a0*/  LDG.E.U16 R36, desc[UR10][R6.64+0x100] ;  /* 0x0001000a06247981 */ /* 0x000ea8000c1e1500 */
[----:B------:R-:W2:Y:S04]  /*48b0*/  LDG.E.U16 R35, desc[UR10][R6.64+0x140] ;  /* 0x0001400a06237981 */ /* 0x000ea8000c1e1500 */
[----:B0-----:R-:W4:Y:S04]  /*48c0*/  LDL.LU R102, [R1+0xac] ;  /* 0x0000ac0001667983 */ /* 0x001f280000300800 */
        /* <DEDUP_REMOVED lines=45> */
[----:B0-----:R-:W3:Y:S04]  /*4ba0*/  LDL.LU R94, [R1+0xcc] ;  /* 0x0000cc00015e7983 */ /* 0x001ee80000300800 */
        /* <DEDUP_REMOVED lines=17> */
[----:B0-----:R-:W4:Y:S04]  /*4cc0*/  LDL.LU R93, [R1+0xd0] ;  /* 0x0000d000015d7983 */ /* 0x001f280000300800 */
        /* <DEDUP_REMOVED lines=17> */
[----:B0-----:R-:W5:Y:S04]  /*4de0*/  LDL.LU R92, [R1+0xd4] ;  /* 0x0000d400015c7983 */ /* 0x001f680000300800 */
        /* <DEDUP_REMOVED lines=118> */
[----:B------:R-:W4:Y:S04]  /*5550*/  LDL.LU R109, [R1+0xf4] ;  /* 0x0000f400016d7983 */ /* 0x000f280000300800 */
[----:B----4-:R-:W-:Y:S04]  /*5560*/  STS.U16 [R0+UR8+0x6400], R109 ;  /* 0x0064006d00007988 */ /* 0x010fe80008000408 */
[----:B---3--:R0:W-:Y:S04]  /*5570*/  STS.U16 [R0+UR8+0x6440], R85 ;  /* 0x0064405500007988 */ /* 0x0081e80008000408 */
[----:B-----5:R1:W-:Y:S04]  /*5580*/  STS.U16 [R0+UR8+0xe400], R86 ;  /* 0x00e4005600007988 */ /* 0x0203e80008000408 */
[----:B------:R3:W-:Y:S04]  /*5590*/  STS.U16 [R0+UR8+0xe440], R87 ;  /* 0x00e4405700007988 */ /* 0x0007e80008000408 */
[----:B0-----:R-:W4:Y:S04]  /*55a0*/  LDL.LU R85, [R1+0x78] ;  /* 0x0000780001557983 */ /* 0x001f280000300800 */
[----:B-1----:R-:W5:Y:S04]  /*55b0*/  LDL.LU R86, [R1+0x74] ;  /* 0x0000740001567983 */ /* 0x002f680000300800 */
[----:B------:R0:W-:Y:S04]  /*55c0*/  STS.U16 [R0+UR8+0x6640], R88 ;  /* 0x0066405800007988 */ /* 0x0001e80008000408 */
[----:B---3--:R-:W3:Y:S04]  /*55d0*/  LDL.LU R87, [R1+0x70] ;  /* 0x0000700001577983 */ /* 0x008ee80000300800 */
[----:B------:R1:W-:Y:S04]  /*55e0*/  STS.U16 [R0+UR8+0x6600], R89 ;  /* 0x0066005900007988 */ /* 0x0003e80008000408 */
[----:B0-----:R-:W2:Y:S04]  /*55f0*/  LDL.LU R88, [R1+0x6c] ;  /* 0x00006c0001587983 */ /* 0x001ea80000300800 */
[----:B------:R0:W-:Y:S04]  /*5600*/  STS.U16 [R0+UR8+0xe640], R90 ;  /* 0x00e6405a00007988 */ /* 0x0001e80008000408 */
[----:B-1----:R-:W2:Y:S04]  /*5610*/  LDL.LU R89, [R1+0x68] ;  /* 0x0000680001597983 */ /* 0x002ea80000300800 */
        /* <DEDUP_REMOVED lines=48> */
[----:B0-----:R-:W2:Y:S04]  /*5920*/  LDL.LU R150, [R1+0x4] ;  /* 0x0000040001967983 */ /* 0x001ea80000300800 */
[----:B------:R-:W2:Y:S04]  /*5930*/  LDL.LU R109, [R1] ;  /* 0x00000000016d7983 */ /* 0x000ea80000300800 */
[----:B----4-:R0:W-:Y:S04]  /*5940*/  STS.U16 [R0+UR8+0xf200], R85 ;  /* 0x00f2005500007988 */ /* 0x0101e80008000408 */
[----:B-----5:R1:W-:Y:S04]  /*5950*/  STS.U16 [R0+UR8+0x7400], R86 ;  /* 0x0074005600007988 */ /* 0x0203e80008000408 */
[----:B0-----:R-:W4:Y:S04]  /*5960*/  LDL.LU R85, [R1+0x7d4] ;  /* 0x0007d40001557983 */ /* 0x001f280000300800 */
[----:B-1----:R-:W5:Y:S04]  /*5970*/  LDL.LU R86, [R1+0x7d0] ;  /* 0x0007d00001567983 */ /* 0x002f680000300800 */
[----:B---3--:R0:W-:Y:S04]  /*5980*/  STS.U16 [R0+UR8+0x7440], R87 ;  /* 0x0074405700007988 */ /* 0x0081e80008000408 */
[----:B--2---:R1:W-:Y:S04]  /*5990*/  STS.U16 [R0+UR8+0xf400], R88 ;  /* 0x00f4005800007988 */ /* 0x0043e80008000408 */
[----:B0-----:R-:W2:Y:S04]  /*59a0*/  LDL.LU R87, [R1+0x7cc] ;  /* 0x0007cc0001577983 */ /* 0x001ea80000300800 */
[----:B-1----:R-:W3:Y:S04]  /*59b0*/  LDL.LU R88, [R1+0x7c8] ;  /* 0x0007c80001587983 */ /* 0x002ee80000300800 */
[----:B------:R0:W-:Y:S04]  /*59c0*/  STS.U16 [R0+UR8+0xf440], R89 ;  /* 0x00f4405900007988 */ /* 0x0001e80008000408 */
[----:B------:R1:W-:Y:S04]  /*59d0*/  STS.U16 [R0+UR8+0x7640], R90 ;  /* 0x0076405a00007988 */ /* 0x0003e80008000408 */
[----:B------:R1:W-:Y:S04]  /*59e0*/  STS.U16 [R0+UR8+0x7600], R91 ;  /* 0x0076005b00007988 */ /* 0x0003e80008000408 */
[----:B0-----:R-:W3:Y:S04]  /*59f0*/  LDL.LU R89, [R1+0x7c4] ;  /* 0x0007c40001597983 */ /* 0x001ee80000300800 */
[----:B-1----:R-:W3:Y:S04]  /*5a00*/  LDL.LU R90, [R1+0x7c0] ;  /* 0x0007c000015a7983 */ /* 0x002ee80000300800 */
[----:B------:R-:W3:Y:S04]  /*5a10*/  LDL.LU R91, [R1+0x7bc] ;  /* 0x0007bc00015b7983 */ /* 0x000ee80000300800 */
        /* <DEDUP_REMOVED lines=44> */
[----:B0-----:R-:W3:Y:S04]  /*5ce0*/  LDL.LU R149, [R1+0x764] ;  /* 0x0007640001957983 */ /* 0x001ee80000300800 */
[----:B-1----:R-:W3:Y:S04]  /*5cf0*/  LDL.LU R150, [R1+0x760] ;  /* 0x0007600001967983 */ /* 0x002ee80000300800 */
        /* <DEDUP_REMOVED lines=16> */
[----:B----4-:R-:W-:Y:S04]  /*5e00*/  STS.U16 [R0+UR8+0x14840], R85 ;  /* 0x0148405500007988 */ /* 0x010fe80008000408 */
[----:B-----5:R-:W-:Y:S04]  /*5e10*/  STS.U16 [R0+UR8+0x14800], R86 ;  /* 0x0148005600007988 */ /* 0x020fe80008000408 */
[----:B------:R-:W-:Y:S04]  /*5e20*/  STS.U16 [R0+UR8+0x14c40], R69 ;  /* 0x014c404500007988 */ /* 0x000fe80008000408 */
[----:B------:R-:W-:Y:S04]  /*5e30*/  STS.U16 [R0+UR8+0x18c00], R68 ;  /* 0x018c004400007988 */ /* 0x000fe80008000408 */
[----:B------:R-:W-:Y:S04]  /*5e40*/  STS.U16 [R0+UR8+0x18c40], R67 ;  /* 0x018c404300007988 */ /* 0x000fe80008000408 */
[----:B--2---:R-:W-:Y:S04]  /*5e50*/  STS.U16 [R0+UR8+0x10840], R87 ;  /* 0x0108405700007988 */ /* 0x004fe80008000408 */
        /* <DEDUP_REMOVED lines=228> */
[----:B------:R0:W-:Y:S01]  /*6ca0*/  STS.U16 [R0+UR8+0x1fe00], R108 ;  /* 0x01fe006c00007988 */ /* 0x0001e20008000408 */
[----:B------:R-:W-:Y:S01]  /*6cb0*/  BAR.SYNC.DEFER_BLOCKING 0x0 ;  /* 0x0000000000007b1d */ /* 0x000fe20000010000 */
[----:B------:R-:W-:-:S04]  /*6cc0*/  UIADD3 UR4, UR8, 0x10000, URZ ;  /* 0x0001000008047890 */ /* 0x000fc8000fffe03f */
[----:B------:R-:W-:Y:S02]  /*6cd0*/  USHF.R.U32.HI UR9, URZ, 0x4, UR4 ;  /* 0x000000043f097899 */ /* 0x000fe40008011604 */
[----:B------:R-:W-:Y:S02]  /*6ce0*/  USHF.R.U32.HI UR4, URZ, 0x4, UR8 ;  /* 0x000000043f047899 */ /* 0x000fe40008011608 */
[----:B------:R-:W-:Y:S02]  /*6cf0*/  USGXT.U32 UR9, UR9, 0xe ;  /* 0x0000000e0909789a */ /* 0x000fe40008000000 */
[----:B------:R-:W-:Y:S02]  /*6d00*/  USGXT.U32 UR4, UR4, 0xe ;  /* 0x0000000e0404789a */ /* 0x000fe40008000000 */
[----:B------:R-:W-:Y:S01]  /*6d10*/  ULOP3.LUT UR6, UR9, 0x4000000, URZ, 0xfc, !UPT ;  /* 0x0400000009067892 */ /* 0x000fe2000f8efc3f */
[----:B------:R-:W-:Y:S01]  /*6d20*/  UMOV UR5, 0x40000040 ;  /* 0x4000004000057882 */ /* 0x000fe20000000000 */
[----:B------:R-:W-:Y:S01]  /*6d30*/  UMOV UR7, 0x40000040 ;  /* 0x4000004000077882 */ /* 0x000fe20000000000 */
[----:B0-----:R-:W-:-:S06]  /*6d40*/  WARPGROUP.ARRIVE ;  /* 0x00000000000079c5 */ /* 0x001fcc0000000000 */
[----:B------:R-:W-:Y:S01]  /*6d50*/  HGMMA.64x256x16.F32 R24, gdesc[UR4].tnspB, RZ, !UPT, gsb0 ;  /* 0x43e00000041879f0 */ /* 0x000fe2000c0008ff */
[----:B------:R-:W-:Y:S02]  /*6d60*/  UIADD3 UR12, UP0, UR4, 0x2, URZ ;  /* 0x00000002040c7890 */ /* 0x000fe4000ff1e03f */
[----:B------:R-:W-:Y:S01]  /*6d70*/  UIADD3 UR14, UP1, UR9, 0x4000080, URZ ;  /* 0x04000080090e7890 */ /* 0x000fe2000ff3e03f */
[----:B------:R-:W-:Y:S01]  /*6d80*/  UMOV UR4, URZ ;  /* 0x0000003f00047c82 */ /* 0x000fe20008000000 */
[----:B------:R-:W-:Y:S01]  /*6d90*/  UMOV UR5, URZ ;  /* 0x0000003f00057c82 */ /* 0x000fe20008000000 */
[----:B------:R-:W-:Y:S02]  /*6da0*/  UIADD3.X UR13, UR4, 0x40000040, URZ, UP0, !UPT ;  /* 0x40000040040d7890 */ /* 0x000fe400087fe43f */
[----:B------:R-:W-:Y:S02]  /*6db0*/  UIADD3.X UR15, UR5, 0x40000040, URZ, UP1, !UPT ;  /* 0x40000040050f7890 */ /* 0x000fe40008ffe43f */
[----:B------:R-:W-:-:S02]  /*6dc0*/  UIADD3.64 UR36, UR12, 0x2, URZ ;  /* 0x000000020c247897 */ /* 0x000fc4000fffe03f */
[----:B------:R-:W-:Y:S01]  /*6dd0*/  UIADD3.64 UR38, UR14, 0x80, URZ ;  /* 0x000000800e267897 */ /* 0x000fe2000fffe03f */
[----:B------:R-:W-:Y:S02]  /*6de0*/  WARPGROUP.DEPBAR.LE gsb0, 0x0 ;  /* 0x00008000000079c5 */ /* 0x000fe40000010000 */
[----:B------:R-:W-:-:S13]  /*6df0*/  WARPGROUP.ARRIVE ;  /* 0x00000000000079c5 */ /* 0x000fda0000000000 */
[----:B------:R-:W-:Y:S01]  /*6e00*/  HGMMA.64x256x16.F32 R24, gdesc[UR12].tnspB, R24, gsb0 ;  /* 0x43e000000c1879f0 */ /* 0x000fe20008000818 */
[----:B------:R-:W-:Y:S02]  /*6e10*/  UIADD3.64 UR32, UR12, 0x4, URZ ;  /* 0x000000040c207897 */ /* 0x000fe4000fffe03f */
[----:B------:R-:W-:Y:S01]  /*6e20*/  UIADD3.64 UR34, UR14, 0x100, URZ ;  /* 0x000001000e227897 */ /* 0x000fe2000fffe03f */
[----:B------:R-:W-:Y:S02]  /*6e30*/  WARPGROUP.DEPBAR.LE gsb0, 0x0 ;  /* 0x00008000000079c5 */ /* 0x000fe40000010000 */
[----:B------:R-:W-:-:S15]  /*6e40*/  WARPGROUP.ARRIVE ;  /* 0x00000000000079c5 */ /* 0x000fde0000000000 */
[----:B------:R-:W-:-:S07]  /*6e50*/  NOP ;  /* 0x0000000000007918 */ /* 0x000fce0000000000 */
        /* <DEDUP_REMOVED lines=26> */
[----:B------:R-:W-:Y:S02]  /*7000*/  WARPGROUP.DEPBAR.LE gsb0, 0x0 ;  /* 0x00008000000079c5 */ /* 0x000fe40000010000 */
[----:B------:R-:W-:-:S15]  /*7010*/  WARPGROUP.ARRIVE ;  /* 0x00000000000079c5 */ /* 0x000fde0000000000 */
[----:B------:R-:W-:-:S08]  /*7020*/  NOP ;  /* 0x0000000000007918 */ /* 0x000fd00000000000 */
[----:B------:R-:W-:Y:S01]  /*7030*/  HGMMA.64x256x16.F32 R24, gdesc[UR16].tnspB, R24, gsb0 ;  /* 0x43e00000101879f0 */ /* 0x000fe20008000818 */
[----:B------:R-:W-:Y:S01]  /*7040*/  UIADD3.64 UR40, UR12, 0x200, URZ ;  /* 0x000002000c287897 */ /* 0x000fe2000fffe03f */
[----:B------:R-:W-:Y:S01]  /*7050*/  UMOV UR42, UR14 ;  /* 0x0000000e002a7c82 */ /* 0x000fe20008000000 */
[----:B------:R-:W-:Y:S01]  /*7060*/  UMOV UR43, UR15 ;  /* 0x0000000f002b7c82 */ /* 0x000fe20008000000 */
[----:B------:R-:W-:Y:S02]  /*7070*/  WARPGROUP.DEPBAR.LE gsb0, 0x0 ;  /* 0x00008000000079c5 */ /* 0x000fe40000010000 */
[----:B------:R-:W-:Y:S04]  /*7080*/  STL [R1+0x274], R25 ;  /* 0x0002741901007387 */ /* 0x000fe80000100800 */
[----:B------:R-:W-:Y:S04]  /*7090*/  STL [R1+0x27c], R27 ;  /* 0x00027c1b01007387 */ /* 0x000fe80000100800 */
[----:B------:R-:W-:Y:S04]  /*70a0*/  STL.64 [R1+0x280], R28 ;  /* 0x0002801c01007387 */ /* 0x000fe80000100a00 */
[----:B------:R-:W-:Y:S04]  /*70b0*/  STL.64 [R1+0x288], R30 ;  /* 0x0002881e01007387 */ /* 0x000fe80000100a00 */
[----:B------:R-:W-:Y:S04]  /*70c0*/  STL [R1+0x294], R33 ;  /* 0x0002942101007387 */ /* 0x000fe80000100800 */
[----:B------:R-:W-:Y:S04]  /*70d0*/  STL [R1+0x29c], R35 ;  /* 0x00029c2301007387 */ /* 0x000fe80000100800 */
[----:B------:R-:W-:Y:S04]  /*70e0*/  STL.64 [R1+0x2a0], R36 ;  /* 0x0002a02401007387 */ /* 0x000fe80000100a00 */
[----:B------:R-:W-:Y:S04]  /*70f0*/  STL.64 [R1+0x2a8], R38 ;  /* 0x0002a82601007387 */ /* 0x000fe80000100a00 */
[----:B------:R-:W-:Y:S04]  /*7100*/  STL [R1+0x2b4], R41 ;  /* 0x0002b42901007387 */ /* 0x000fe80000100800 */
[----:B------:R-:W-:Y:S04]  /*7110*/  STL.64 [R1+0x2c0], R44 ;  /* 0x0002c02c01007387 */ /* 0x000fe80000100a00 */
[----:B------:R-:W-:Y:S04]  /*7120*/  STL.64 [R1+0x2c8], R46 ;  /* 0x0002c82e01007387 */ /* 0x000fe80000100a00 */
[----:B------:R-:W-:Y:S04]  /*7130*/  STL [R1+0x2d4], R49 ;  /* 0x0002d43101007387 */ /* 0x000fe80000100800 */
[----:B------:R-:W-:Y:S04]  /*7140*/  STL [R1+0x2dc], R51 ;  /* 0x0002dc3301007387 */ /* 0x000fe80000100800 */
[----:B------:R-:W-:Y:S04]  /*7150*/  STL.64 [R1+0x2e0], R52 ;  /* 0x0002e03401007387 */ /* 0x000fe80000100a00 */
[----:B------:R-:W-:Y:S04]  /*7160*/  STL.64 [R1+0x2e8], R54 ;  /* 0x0002e83601007387 */ /* 0x000fe80000100a00 */
[----:B------:R-:W-:Y:S04]  /*7170*/  STL.64 [R1+0x2f0], R56 ;  /* 0x0002f03801007387 */ /* 0x000fe80000100a00 */
[----:B------:R-:W-:Y:S04]  /*7180*/  STL.64 [R1+0x2f8], R58 ;  /* 0x0002f83a01007387 */ /* 0x000fe80000100a00 */
[----:B------:R-:W-:Y:S04]  /*7190*/  STL [R1+0x300], R60 ;  /* 0x0003003c01007387 */ /* 0x000fe80000100800 */
[----:B------:R-:W-:Y:S04]  /*71a0*/  STL [R1+0x308], R62 ;  /* 0x0003083e01007387 */ /* 0x000fe80000100800 */
[----:B------:R-:W-:Y:S04]  /*71b0*/  STL [R1+0x310], R64 ;  /* 0x0003104001007387 */ /* 0x000fe80000100800 */
[----:B------:R-:W-:Y:S04]  /*71c0*/  STL [R1+0x318], R66 ;  /* 0x0003184201007387 */ /* 0x000fe80000100800 */
[----:B------:R-:W-:Y:S04]  /*71d0*/  STL [R1+0x320], R68 ;  /* 0x0003204401007387 */ /* 0x000fe80000100800 */
[----:B------:R-:W-:Y:S04]  /*71e0*/  STL [R1+0x328], R70 ;  /* 0x0003284601007387 */ /* 0x000fe80000100800 */
        /* <DEDUP_REMOVED lines=10> */
[----:B------:R-:W-:Y:S04]  /*7290*/  STL.64 [R1+0x380], R92 ;  /* 0x0003805c01007387 */ /* 0x000fe80000100a00 */
[----:B------:R-:W-:Y:S04]  /*72a0*/  STL.64 [R1+0x388], R94 ;  /* 0x0003885e01007387 */ /* 0x000fe80000100a00 */
        /* <DEDUP_REMOVED lines=23> */
[----:B------:R-:W-:Y:S01]  /*7420*/  STL [R1+0x448], R142 ;  /* 0x0004488e01007387 */ /* 0x000fe20000100800 */
[----:B------:R-:W-:-:S03]  /*7430*/  IMAD.MOV.U32 R4, RZ, RZ, R24 ;  /* 0x000000ffff047224 */ /* 0x000fc600078e0018 */
[----:B------:R-:W-:Y:S01]  /*7440*/  STL [R1+0x450], R144 ;  /* 0x0004509001007387 */ /* 0x000fe20000100800 */
[----:B------:R-:W-:Y:S01]  /*7450*/  MOV R5, R26 ;  /* 0x0000001a00057202 */ /* 0x000fe20000000f00 */
[----:B------:R-:W-:Y:S02]  /*7460*/  IMAD.MOV.U32 R6, RZ, RZ, R40 ;  /* 0x000000ffff067224 */ /* 0x000fe400078e0028 */
[----:B------:R-:W-:Y:S01]  /*7470*/  STL [R1+0x458], R146 ;  /* 0x0004589201007387 */ /* 0x000fe20000100800 */
[----:B------:R-:W-:Y:S01]  /*7480*/  IMAD.MOV.U32 R7, RZ, RZ, R42 ;  /* 0x000000ffff077224 */ /* 0x000fe200078e002a */
[----:B------:R-:W-:Y:S01]  /*7490*/  MOV R9, R34 ;  /* 0x0000002200097202 */ /* 0x000fe20000000f00 */
[----:B------:R-:W-:Y:S01]  /*74a0*/  IMAD.MOV.U32 R8, RZ, RZ, R32 ;  /* 0x000000ffff087224 */ /* 0x000fe200078e0020 */
[----:B------:R-:W-:Y:S01]  /*74b0*/  STL [R1+0x460], R148 ;  /* 0x0004609401007387 */ /* 0x000fe20000100800 */
[----:B------:R-:W-:Y:S01]  /*74c0*/  IMAD.MOV.U32 R10, RZ, RZ, R48 ;  /* 0x000000ffff0a7224 */ /* 0x000fe200078e0030 */
[----:B------:R-:W-:Y:S01]  /*74d0*/  MOV R235, R61 ;  /* 0x0000003d00eb7202 */ /* 0x000fe20000000f00 */
        /* <DEDUP_REMOVED lines=15> */
[----:B------:R0:W-:Y:S01]  /*75d0*/  STL [R1+0x468], R150 ;  /* 0x0004689601007387 */ /* 0x0001e20000100800 */
[----:B------:R-:W-:-:S02]  /*75e0*/  IMAD.MOV.U32 R226, RZ, RZ, R71 ;  /* 0x000000ffffe27224 */ /* 0x000fc400078e0047 */
[----:B------:R-:W-:Y:S02]  /*75f0*/  IMAD.MOV.U32 R225, RZ, RZ, R85 ;  /* 0x000000ffffe17224 */ /* 0x000fe400078e0055 */
[----:B------:R-:W-:Y:S02]  /*7600*/  IMAD.MOV.U32 R224, RZ, RZ, R87 ;  /* 0x000000ffffe07224 */ /* 0x000fe400078e0057 */
[----:B------:R-:W-:Y:S02]  /*7610*/  IMAD.MOV.U32 R21, RZ, RZ, R103 ;  /* 0x000000ffff157224 */ /* 0x000fe400078e0067 */
[----:B------:R-:W-:Y:S02]  /*7620*/  IMAD.MOV.U32 R22, RZ, RZ, R117 ;  /* 0x000000ffff167224 */ /* 0x000fe400078e0075 */
[----:B------:R-:W-:Y:S02]  /*7630*/  IMAD.MOV.U32 R23, RZ, RZ, R119 ;  /* 0x000000ffff177224 */ /* 0x000fe400078e0077 */
        /* <DEDUP_REMOVED lines=12> */
[----:B0-----:R-:W-:-:S06]  /*7700*/  WARPGROUP.ARRIVE ;  /* 0x00000000000079c5 */ /* 0x001fcc0000000000 */
[----:B------:R-:W-:Y:S01]  /*7710*/  HGMMA.64x256x16.F32 R24, gdesc[UR4].tnspB, RZ, !UPT, gsb0 ;  /* 0x43e00000041879f0 */ /* 0x000fe2000c0008ff */
[----:B------:R-:W-:Y:S02]  /*7720*/  UIADD3.64 UR36, UR12, 0x202, URZ ;  /* 0x000002020c247897 */ /* 0x000fe4000fffe03f */
[----:B------:R-:W-:Y:S02]  /*7730*/  WARPGROUP.DEPBAR.LE gsb0, 0x0 ;  /* 0x00008000000079c5 */ /* 0x000fe40000010000 */
[----:B------:R-:W-:-:S15]  /*7740*/  WARPGROUP.ARRIVE ;  /* 0x00000000000079c5 */ /* 0x000fde0000000000 */
[----:B------:R-:W-:-:S08]  /*7750*/  NOP ;  /* 0x0000000000007918 */ /* 0x000fd00000000000 */
[----:B------:R-:W-:Y:S01]  /*7760*/  HGMMA.64x256x16.F32 R24, gdesc[UR40].tnspB, R24, gsb0 ;  /* 0x43e00000281879f0 */ /* 0x000fe20008000818 */
        /* <DEDUP_REMOVED lines=48> */
[----:B------:R-:W-:-:S02]  /*7a70*/  WARPGROUP.DEPBAR.LE gsb0, 0x0 ;  /* 0x00008000000079c5 */ /* 0x000fc40000010000 */
[----:B------:R-:W-:-:S06]  /*7a80*/  WARPGROUP.ARRIVE ;  /* 0x00000000000079c5 */ /* 0x000fcc0000000000 */
        /* <DEDUP_REMOVED lines=10> */
[----:B------:R-:W-:-:S02]  /*7b30*/  UIADD3.64 UR4, UR12, 0x3fe, URZ ;  /* 0x000003fe0c047897 */ /* 0x000fc4000fffe03f */
[----:B------:R-:W-:Y:S01]  /*7b40*/  UIADD3.64 UR40, UR12, 0x400, URZ ;  /* 0x000004000c287897 */ /* 0x000fe2000fffe03f */
[----:B------:R-:W-:Y:S02]  /*7b50*/  WARPGROUP.DEPBAR.LE gsb0, 0x0 ;  /* 0x00008000000079c5 */ /* 0x000fe40000010000 */
[----:B------:R-:W-:Y:S04]  /*7b60*/  STL.64 [R1+0x100], R24 ;  /* 0x0001001801007387 */ /* 0x000fe80000100a00 */
        /* <DEDUP_REMOVED lines=42> */
[----:B------:R-:W-:Y:S01]  /*7e10*/  STL.64 [R1+0x248], R110 ;  /* 0x0002486e01007387 */ /* 0x000fe20000100a00 */
[----:B------:R-:W-:-:S03]  /*7e20*/  MOV R223, R56 ;  /* 0x0000003800df7202 */ /* 0x000fc60000000f00 */
[----:B------:R-:W-:Y:S01]  /*7e30*/  STL.64 [R1+0x250], R112 ;  /* 0x0002507001007387 */ /* 0x000fe20000100a00 */
[----:B------:R-:W-:Y:S01]  /*7e40*/  IMAD.MOV.U32 R222, RZ, RZ, R58 ;  /* 0x000000ffffde7224 */ /* 0x000fe200078e003a */
[----:B------:R-:W-:Y:S02]  /*7e50*/  MOV R16, R88 ;  /* 0x0000005800107202 */ /* 0x000fe40000000f00 */
[----:B------:R-:W-:Y:S01]  /*7e60*/  STL.64 [R1+0x258], R114 ;  /* 0x0002587201007387 */ /* 0x000fe20000100a00 */
[----:B------:R-:W-:Y:S01]  /*7e70*/  IMAD.MOV.U32 R221, RZ, RZ, R72 ;  /* 0x000000ffffdd7224 */ /* 0x000fe200078e0048 */
[----:B------:R-:W-:Y:S01]  /*7e80*/  MOV R155, R120 ;  /* 0x00000078009b7202 */ /* 0x000fe20000000f00 */
[----:B------:R-:W-:Y:S01]  /*7e90*/  IMAD.MOV.U32 R220, RZ, RZ, R74 ;  /* 0x000000ffffdc7224 */ /* 0x000fe200078e004a */
[----:B------:R-:W-:Y:S01]  /*7ea0*/  STL.64 [R1+0x260], R116 ;  /* 0x0002607401007387 */ /* 0x000fe20000100a00 */
        /* <DEDUP_REMOVED lines=15> */
[----:B------:R0:W-:Y:S01]  /*7fa0*/  STL.64 [R1+0x268], R118 ;  /* 0x0002687601007387 */ /* 0x0001e20000100a00 */
        /* <DEDUP_REMOVED lines=19> */
[----:B0-----:R-:W-:-:S06]  /*80e0*/  WARPGROUP.ARRIVE ;  /* 0x00000000000079c5 */ /* 0x001fcc0000000000 */
[----:B------:R-:W-:Y:S01]  /*80f0*/  HGMMA.64x256x16.F32 R24, gdesc[UR4].tnspB, RZ, !UPT, gsb0 ;  /* 0x43e00000041879f0 */ /* 0x000fe2000c0008ff */
[----:B------:R-:W-:Y:S01]  /*8100*/  UMOV UR42, UR14 ;  /* 0x0000000e002a7c82 */ /* 0x000fe20008000000 */
[----:B------:R-:W-:Y:S01]  /*8110*/  UMOV UR43, UR15 ;  /* 0x0000000f002b7c82 */ /* 0x000fe20008000000 */
        /* <DEDUP_REMOVED lines=30> */
[----:B------:R0:W-:Y:S04]  /*8300*/  STL [R1+0x75c], R220 ;  /* 0x00075cdc01007387 */ /* 0x0001e80000100800 */
[----:B------:R1:W-:Y:S04]  /*8310*/  STL [R1+0x758], R221 ;  /* 0x000758dd01007387 */ /* 0x0003e80000100800 */
[----:B------:R2:W-:Y:S04]  /*8320*/  STL [R1+0x754], R222 ;  /* 0x000754de01007387 */ /* 0x0005e80000100800 */
[----:B------:R3:W-:Y:S04]  /*8330*/  STL [R1+0x750], R223 ;  /* 0x000750df01007387 */ /* 0x0007e80000100800 */
[----:B------:R4:W-:Y:S04]  /*8340*/  STL [R1+0x71c], R167 ;  /* 0x00071ca701007387 */ /* 0x0009e80000100800 */
[----:B------:R-:W-:Y:S04]  /*8350*/  STL [R1+0x718], R166 ;  /* 0x000718a601007387 */ /* 0x000fe80000100800 */
[----:B------:R-:W-:Y:S04]  /*8360*/  STL [R1+0x714], R165 ;  /* 0x000714a501007387 */ /* 0x000fe80000100800 */
[----:B------:R-:W-:Y:S04]  /*8370*/  STL [R1+0x710], R164 ;  /* 0x000710a401007387 */ /* 0x000fe80000100800 */
        /* <DEDUP_REMOVED lines=16> */
[----:B------:R5:W-:Y:S01]  /*8480*/  STL [R1+0x6cc], R19 ;  /* 0x0006cc1301007387 */ /* 0x000be20000100800 */
[----:B------:R-:W-:-:S02]  /*8490*/  WARPGROUP.DEPBAR.LE gsb0, 0x0 ;  /* 0x00008000000079c5 */ /* 0x000fc40000010000 */
[----:B------:R-:W-:-:S06]  /*84a0*/  WARPGROUP.ARRIVE ;  /* 0x00000000000079c5 */ /* 0x000fcc0000000000 */
[----:B------:R-:W-:Y:S01]  /*84b0*/  HGMMA.64x256x16.F32 R24, gdesc[UR16].tnspB, R24, gsb0 ;  /* 0x43e00000101879f0 */ /* 0x000fe20008000818 */
        /* <DEDUP_REMOVED lines=12> */
[----:B------:R5:W-:Y:S04]  /*8580*/  STL [R1+0x688], R153 ;  /* 0x0006889901007387 */ /* 0x000be80000100800 */
[----:B------:R5:W-:Y:S04]  /*8590*/  STL [R1+0x684], R154 ;  /* 0x0006849a01007387 */ /* 0x000be80000100800 */
[----:B------:R5:W-:Y:S01]  /*85a0*/  STL [R1+0x680], R155 ;  /* 0x0006809b01007387 */ /* 0x000be20000100800 */
[----:B------:R-:W-:Y:S01]  /*85b0*/  UIADD3.64 UR4, UR12, 0x5fe, URZ ;  /* 0x000005fe0c047897 */ /* 0x000fe2000fffe03f */
[----:B------:R-:W-:-:S02]  /*85c0*/  WARPGROUP.DEPBAR.LE gsb0, 0x0 ;  /* 0x00008000000079c5 */ /* 0x000fc40000010000 */
[----:B------:R-:W-:Y:S04]  /*85d0*/  STL [R1], R24 ;  /* 0x0000001801007387 */ /* 0x000fe80000100800 */
        /* <DEDUP_REMOVED lines=11> */
[----:B0-----:R-:W-:-:S03]  /*8690*/  MOV R220, R36 ;  /* 0x0000002400dc7202 */ /* 0x001fc60000000f00 */
[----:B------:R-:W-:Y:S01]  /*86a0*/  STL [R1+0x80], R56 ;  /* 0x0000803801007387 */ /* 0x000fe20000100800 */
[----:B-1----:R-:W-:Y:S01]  /*86b0*/  IMAD.MOV.U32 R221, RZ, RZ, R38 ;  /* 0x000000ffffdd7224 */ /* 0x002fe200078e0026 */
[----:B------:R-:W-:Y:S02]  /*86c0*/  MOV R224, R25 ;  /* 0x0000001900e07202 */ /* 0x000fe40000000f00 */
[----:B------:R-:W-:Y:S01]  /*86d0*/  STL [R1+0x88], R58 ;  /* 0x0000883a01007387 */ /* 0x000fe20000100800 */
[----:B--2---:R-:W-:Y:S01]  /*86e0*/  IMAD.MOV.U32 R222, RZ, RZ, R52 ;  /* 0x000000ffffde7224 */ /* 0x004fe200078e0034 */
[----:B------:R-:W-:Y:S01]  /*86f0*/  MOV R228, R29 ;  /* 0x0000001d00e47202 */ /* 0x000fe20000000f00 */
[----:B---3--:R-:W-:Y:S01]  /*8700*/  IMAD.MOV.U32 R223, RZ, RZ, R54 ;  /* 0x000000ffffdf7224 */ /* 0x008fe200078e0036 */
[----:B------:R-:W-:Y:S01]  /*8710*/  STL [R1+0xc0], R72 ;  /* 0x0000c04801007387 */ /* 0x000fe20000100800 */
[----:B------:R-:W-:Y:S01]  /*8720*/  IMAD.MOV.U32 R225, RZ, RZ, R27 ;  /* 0x000000ffffe17224 */ /* 0x000fe200078e001b */
[----:B------:R-:W-:Y:S01]  /*8730*/  MOV R232, R33 ;  /* 0x0000002100e87202 */ /* 0x000fe20000000f00 */
[----:B------:R-:W-:Y:S01]  /*8740*/  IMAD.MOV.U32 R226, RZ, RZ, R41 ;  /* 0x000000ffffe27224 */ /* 0x000fe200078e0029 */
[----:B------:R-:W-:Y:S01]  /*8750*/  MOV R15, R37 ;  /* 0x00000025000f7202 */ /* 0x000fe20000000f00 */
[----:B------:R-:W-:Y:S01]  /*8760*/  IMAD.MOV.U32 R227, RZ, RZ, R43 ;  /* 0x000000ffffe37224 */ /* 0x000fe200078e002b */
[----:B----4-:R-:W-:Y:S01]  /*8770*/  MOV R167, R60 ;  /* 0x0000003c00a77202 */ /* 0x010fe20000000f00 */
[----:B------:R-:W-:Y:S01]  /*8780*/  IMAD.MOV.U32 R229, RZ, RZ, R31 ;  /* 0x000000ffffe57224 */ /* 0x000fe200078e001f */
[----:B-----5:R-:W-:Y:S01]  /*8790*/  MOV R172, R64 ;  /* 0x0000004000ac7202 */ /* 0x020fe20000000f00 */
        /* <DEDUP_REMOVED lines=101> */
[----:B------:R-:W-:Y:S01]  /*8df0*/  UIADD3.64 UR4, UR12, 0x600, URZ ;  /* 0x000006000c047897 */ /* 0x000fe2000fffe03f */
[----:B------:R-:W-:Y:S01]  /*8e00*/  UMOV UR6, UR14 ;  /* 0x0000000e00067c82 */ /* 0x000fe20008000000 */
[----:B------:R-:W-:Y:S01]  /*8e10*/  UMOV UR7, UR15 ;  /* 0x0000000f00077c82 */ /* 0x000fe20008000000 */
[----:B------:R-:W-:Y:S01]  /*8e20*/  UIADD3.64 UR36, UR12, 0x602, URZ ;  /* 0x000006020c247897 */ /* 0x000fe2000fffe03f */
[----:B------:R-:W-:Y:S02]  /*8e30*/  WARPGROUP.DEPBAR.LE gsb0, 0x0 ;  /* 0x00008000000079c5 */ /* 0x000fe40000010000 */
[----:B------:R-:W-:-:S15]  /*8e40*/  WARPGROUP.ARRIVE ;  /* 0x00000000000079c5 */ /* 0x000fde0000000000 */
[----:B------:R-:W-:-:S06]  /*8e50*/  NOP ;  /* 0x0000000000007918 */ /* 0x000fcc0000000000 */
        /* <DEDUP_REMOVED lines=25> */
[----:B------:R-:W-:-:S15]  /*8ff0*/  WARPGROUP.ARRIVE ;  /* 0x00000000000079c5 */ /* 0x000fde0000000000 */
[----:B------:R-:W-:-:S07]  /*9000*/  NOP ;  /* 0x0000000000007918 */ /* 0x000fce0000000000 */
[----:B------:R-:W-:Y:S03]  /*9010*/  HGMMA.64x256x16.F32 R24, gdesc[UR20].tnspB, R24, gsb0 ;  /* 0x43e00000141879f0 */ /* 0x000fe60008000818 */
[----:B------:R-:W0:Y:S02]  /*9020*/  S2R R0, SR_TID.X ;  /* 0x0000000000007919 */ /* 0x000e240000002100 */
[C---:B0-----:R-:W-:Y:S02]  /*9030*/  SHF.L.U32 R2, R0.reuse, 0x5, RZ ;  /* 0x0000000500027819 */ /* 0x041fe400000006ff */
[----:B------:R-:W-:Y:S01]  /*9040*/  SHF.R.S32.HI R3, RZ, 0x2, R0 ;  /* 0x00000002ff037819 */ /* 0x000fe20000011400 */
[----:B------:R-:W-:Y:S01]  /*9050*/  IMAD.SHL.U32 R0, R0, 0x10, RZ ;  /* 0x0000001000007824 */ /* 0x000fe200078e00ff */
[----:B------:R-:W-:Y:S02]  /*9060*/  LOP3.LUT R2, R2, 0x60, RZ, 0xc0, !PT ;  /* 0x0000006002027812 */ /* 0x000fe400078ec0ff */
[----:B------:R-:W-:-:S02]  /*9070*/  SGXT R3, R3, 0x1 ;  /* 0x000000010303781a */ /* 0x000fc40000000200 */
[----:B------:R-:W-:-:S04]  /*9080*/  LOP3.LUT R2, R2, 0x780, R0, 0xf8, !PT ;  /* 0x0000078002027812 */ /* 0x000fc800078ef800 */
[----:B------:R-:W-:Y:S01]  /*9090*/  LOP3.LUT R2, R2, 0x2010, R3, 0xf8, !PT ;  /* 0x0000201002027812 */ /* 0x000fe200078ef803 */
[----:B------:R-:W-:Y:S02]  /*90a0*/  WARPGROUP.DEPBAR.LE gsb0, 0x0 ;  /* 0x00008000000079c5 */ /* 0x000fe40000010000 */
[----:B------:R-:W-:-:S08]  /*90b0*/  WARPGROUP.ARRIVE ;  /* 0x00000000000079c5 */ /* 0x000fd00000000000 */
[----:B------:R-:W-:Y:S03]  /*90c0*/  HGMMA.64x256x16.F32 R24, gdesc[UR12].tnspB, R24, gsb0 ;  /* 0x43e000000c1879f0 */ /* 0x000fe60008000818 */
[----:B------:R-:W-:Y:S02]  /*90d0*/  WARPGROUP.DEPBAR.LE gsb0, 0x0 ;  /* 0x00008000000079c5 */ /* 0x000fe40000010000 */
[----:B------:R-:W-:Y:S06]  /*90e0*/  BAR.SYNC.DEFER_BLOCKING 0x0 ;  /* 0x0000000000007b1d */ /* 0x000fec0000010000 */
[----:B------:R0:W-:Y:S04]  /*90f0*/  STS.128 [R2+UR8], R4 ;  /* 0x0000000402007988 */ /* 0x0001e80008000c08 */
[----:B0-----:R-:W2:Y:S04]  /*9100*/  LDL.LU R4, [R1+0x280] ;  /* 0x0002800001047983 */ /* 0x001ea80000300800 */
[----:B------:R-:W2:Y:S04]  /*9110*/  LDL.LU R5, [R1+0x288] ;  /* 0x0002880001057983 */ /* 0x000ea80000300800 */
[----:B------:R-:W2:Y:S04]  /*9120*/  LDL.LU R6, [R1+0x2c0] ;  /* 0x0002c00001067983 */ /* 0x000ea80000300800 */
[----:B------:R-:W2:Y:S04]  /*9130*/  LDL.LU R7, [R1+0x2c8] ;  /* 0x0002c80001077983 */ /* 0x000ea80000300800 */
[----:B--2---:R0:W-:Y:S04]  /*9140*/  STS.128 [R2+UR8+0x800], R4 ;  /* 0x0008000402007988 */ /* 0x0041e80008000c08 */
[----:B0-----:R-:W2:Y:S04]  /*9150*/  LDL.LU R4, [R1+0x2a0] ;  /* 0x0002a00001047983 */ /* 0x001ea80000300800 */
[----:B------:R-:W2:Y:S04]  /*9160*/  LDL.LU R5, [R1+0x2a8] ;  /* 0x0002a80001057983 */ /* 0x000ea80000300800 */
[----:B------:R-:W2:Y:S04]  /*9170*/  LDL.LU R6, [R1+0x2e0] ;  /* 0x0002e00001067983 */ /* 0x000ea80000300800 */
[----:B------:R-:W2:Y:S04]  /*9180*/  LDL.LU R7, [R1+0x2e8] ;  /* 0x0002e80001077983 */ /* 0x000ea80000300800 */
[----:B--2---:R0:W-:Y:S04]  /*9190*/  STS.128 [R2+UR8+0x1800], R4 ;  /* 0x0018000402007988 */ /* 0x0041e80008000c08 */
[----:B0-----:R-:W2:Y:S04]  /*91a0*/  LDL.LU R4, [R1+0x274] ;  /* 0x0002740001047983 */ /* 0x001ea80000300800 */
[----:B------:R-:W2:Y:S04]  /*91b0*/  LDL.LU R5, [R1+0x27c] ;  /* 0x00027c0001057983 */ /* 0x000ea80000300800 */
[----:B------:R-:W2:Y:S01]  /*91c0*/  LDL.LU R6, [R1+0x2b4] ;  /* 0x0002b40001067983 */ /* 0x000ea20000300800 */
[----:B------:R-:W-:Y:S01]  /*91d0*/  IMAD.MOV.U32 R7, RZ, RZ, R252 ;  /* 0x000000ffff077224 */ /* 0x000fe200078e00fc */
[----:B------:R-:W-:-:S02]  /*91e0*/  LOP3.LUT R252, R2, 0x10, RZ, 0x3c, !PT ;  /* 0x0000001002fc7812 */ /* 0x000fc400078e3cff */
[----:B------:R0:W-:Y:S04]  /*91f0*/  STS.128 [R2+UR8+0x1000], R8 ;  /* 0x0010000802007988 */ /* 0x0001e80008000c08 */
[----:B0-----:R-:W3:Y:S04]  /*9200*/  LDL.LU R8, [R1+0x284] ;  /* 0x0002840001087983 */ /* 0x001ee80000300800 */
[----:B------:R-:W3:Y:S04]  /*9210*/  LDL.LU R9, [R1+0x28c] ;  /* 0x00028c0001097983 */ /* 0x000ee80000300800 */
[----:B------:R-:W3:Y:S04]  /*9220*/  LDL.LU R10, [R1+0x2c4] ;  /* 0x0002c400010a7983 */ /* 0x000ee80000300800 */
[----:B------:R-:W3:Y:S04]  /*9230*/  LDL.LU R11, [R1+0x2cc] ;  /* 0x0002cc00010b7983 */ /* 0x000ee80000300800 */
[----:B--2---:R0:W-:Y:S04]  /*9240*/  STS.128 [R252+UR8], R4 ;  /* 0x00000004fc007988 */ /* 0x0041e80008000c08 */
[----:B0-----:R-:W2:Y:S04]  /*9250*/  LDL.LU R4, [R1+0x294] ;  /* 0x0002940001047983 */ /* 0x001ea80000300800 */
[----:B------:R-:W2:Y:S04]  /*9260*/  LDL.LU R5, [R1+0x29c] ;  /* 0x00029c0001057983 */ /* 0x000ea80000300800 */
[----:B------:R-:W2:Y:S04]  /*9270*/  LDL.LU R6, [R1+0x2d4] ;  /* 0x0002d40001067983 */ /* 0x000ea80000300800 */
[----:B------:R-:W2:Y:S04]  /*9280*/  LDL.LU R7, [R1+0x2dc] ;  /* 0x0002dc0001077983 */ /* 0x000ea80000300800 */
[----:B---3--:R0:W-:Y:S02]  /*9290*/  STS.128 [R252+UR8+0x800], R8 ;  /* 0x00080008fc007988 */ /* 0x0081e40008000c08 */
[----:B0-----:R-:W0:Y:S02]  /*92a0*/  S2R R11, SR_TID.X ;  /* 0x00000000000b7919 */ /* 0x001e240000002100 */
[----:B--2---:R1:W-:Y:S04]  /*92b0*/  STS.128 [R252+UR8+0x1000], R4 ;  /* 0x00100004fc007988 */ /* 0x0043e80008000c08 */
[----:B-1----:R-:W2:Y:S04]  /*92c0*/  LDL.LU R4, [R1+0x2a4] ;  /* 0x0002a40001047983 */ /* 0x002ea80000300800 */
[----:B------:R-:W2:Y:S04]  /*92d0*/  LDL.LU R5, [R1+0x2ac] ;  /* 0x0002ac0001057983 */ /* 0x000ea80000300800 */
[----:B------:R-:W2:Y:S04]  /*92e0*/  LDL.LU R6, [R1+0x2e4] ;  /* 0x0002e40001067983 */ /* 0x000ea80000300800 */
[----:B------:R-:W2:Y:S01]  /*92f0*/  LDL.LU R7, [R1+0x2ec] ;  /* 0x0002ec0001077983 */ /* 0x000ea20000300800 */
[----:B0-----:R-:W-:-:S03]  /*9300*/  IMAD.SHL.U32 R3, R11, 0x100, RZ ;  /* 0x000001000b037824 */ /* 0x001fc600078e00ff */
[----:B------:R-:W3:Y:S02]  /*9310*/  LDL.LU R8, [R1+0x100] ;  /* 0x0001000001087983 */ /* 0x000ee40000300800 */
[----:B------:R-:W-:Y:S02]  /*9320*/  LOP3.LUT R3, R3, 0x1800, RZ, 0xc0, !PT ;  /* 0x0000180003037812 */ /* 0x000fe400078ec0ff */
[----:B------:R-:W3:Y:S02]  /*9330*/  LDL.LU R9, [R1+0x108] ;  /* 0x0001080001097983 */ /* 0x000ee40000300800 */
[----:B------:R-:W-:Y:S02]  /*9340*/  LOP3.LUT R0, R3, 0x70, R0, 0xf8, !PT ;  /* 0x0000007003007812 */ /* 0x000fe400078ef800 */
[----:B------:R-:W3:Y:S04]  /*9350*/  LDL.LU R10, [R1+0x140] ;  /* 0x00014000010a7983 */ /* 0x000ee80000300800 */
[----:B--2---:R0:W-:Y:S02]  /*9360*/  STS.128 [R252+UR8+0x1800], R4 ;  /* 0x00180004fc007988 */ /* 0x0041e40008000c08 */
[----:B0-----:R-:W-:-:S04]  /*9370*/  SHF.R.S32.HI R4, RZ, 0x5, R11 ;  /* 0x00000005ff047819 */ /* 0x001fc8000001140b */
[----:B------:R-:W-:Y:S02]  /*9380*/  SGXT R3, R4, 0x1 ;  /* 0x000000010403781a */ /* 0x000fe40000000200 */
[----:B------:R-:W-:Y:S02]  /*9390*/  SHF.L.U32 R4, R11, 0x1, RZ ;  /* 0x000000010b047819 */ /* 0x000fe400000006ff */
[----:B------:R-:W-:Y:S01]  /*93a0*/  LOP3.LUT R0, R0, 0x2010, R3, 0x78, !PT ;  /* 0x0000201000007812 */ /* 0x000fe200078e7803 */
[----:B------:R-:W3:Y:S01]  /*93b0*/  LDL.LU R11, [R1+0x148] ;  /* 0x00014800010b7983 */ /* 0x000ee20000300800 */
[----:B------:R-:W-:Y:S01]  /*93c0*/  BAR.SYNC.DEFER_BLOCKING 0x0 ;  /* 0x0000000000007b1d */ /* 0x000fe20000010000 */
[----:B------:R-:W-:-:S04]  /*93d0*/  LOP3.LUT R3, R4, 0x80, RZ, 0xc0, !PT ;  /* 0x0000008004037812 */ /* 0x000fc800078ec0ff */
[----:B------:R-:W-:-:S05]  /*93e0*/  IADD3 R0, R0, UR8, R3 ;  /* 0x0000000800007c10 */ /* 0x000fca000fffe003 */
[----:B------:R-:W0:Y:S04]  /*93f0*/  LDS.128 R4, [R0] ;  /* 0x0000000000047984 */ /* 0x000e280000000c00 */
[----:B0-----:R-:W-:Y:S04]  /*9400*/  STL.64 [R1+0x270], R4 ;  /* 0x0002700401007387 */ /* 0x001fe80000100a00 */
[----:B------:R-:W-:Y:S04]  /*9410*/  STL.64 [R1+0x278], R6 ;  /* 0x0002780601007387 */ /* 0x000fe80000100a00 */
[----:B------:R-:W0:Y:S04]  /*9420*/  LDS.128 R4, [R0+0x100] ;  /* 0x0001000000047984 */ /* 0x000e280000000c00 */
        /* <DEDUP_REMOVED lines=17> */
[----:B------:R-:W0:Y:S01]  /*9540*/  LDS.128 R4, [R0+0x700] ;  /* 0x0007000000047984 */ /* 0x000e220000000c00 */
[----:B------:R-:W-:Y:S06]  /*9550*/  BAR.SYNC.DEFER_BLOCKING 0x0 ;  /* 0x0000000000007b1d */ /* 0x000fec0000010000 */
[----:B0-----:R0:W-:Y:S04]  /*9560*/  STL.64 [R1+0x5f0], R4 ;  /* 0x0005f00401007387 */ /* 0x0011e80000100a00 */
[----:B------:R1:W-:Y:S04]  /*9570*/  STL.64 [R1+0x5f8], R6 ;  /* 0x0005f80601007387 */ /* 0x0003e80000100a00 */
[----:B0-----:R-:W2:Y:S04]  /*9580*/  LDL.LU R4, [R1+0x110] ;  /* 0x0001100001047983 */ /* 0x001ea80000300800 */
[----:B------:R-:W2:Y:S04]  /*9590*/  LDL.LU R5, [R1+0x118] ;  /* 0x0001180001057983 */ /* 0x000ea80000300800 */
[----:B-1----:R-:W2:Y:S04]  /*95a0*/  LDL.LU R6, [R1+0x150] ;  /* 0x0001500001067983 */ /* 0x002ea80000300800 */
[----:B------:R-:W2:Y:S04]  /*95b0*/  LDL.LU R7, [R1+0x158] ;  /* 0x0001580001077983 */ /* 0x000ea80000300800 */
[----:B--2---:R0:W-:Y:S04]  /*95c0*/  STS.128 [R2+UR8+0x800], R4 ;  /* 0x0008000402007988 */ /* 0x0041e80008000c08 */
[----:B0-----:R-:W2:Y:S04]  /*95d0*/  LDL.LU R4, [R1+0x120] ;  /* 0x0001200001047983 */ /* 0x001ea80000300800 */
[----:B------:R-:W2:Y:S04]  /*95e0*/  LDL.LU R5, [R1+0x128] ;  /* 0x0001280001057983 */ /* 0x000ea80000300800 */
[----:B------:R-:W2:Y:S04]  /*95f0*/  LDL.LU R6, [R1+0x160] ;  /* 0x0001600001067983 */ /* 0x000ea80000300800 */
[----:B------:R-:W2:Y:S04]  /*9600*/  LDL.LU R7, [R1+0x168] ;  /* 0x0001680001077983 */ /* 0x000ea80000300800 */
[----:B---3--:R0:W-:Y:S04]  /*9610*/  STS.128 [R2+UR8], R8 ;  /* 0x0000000802007988 */ /* 0x0081e80008000c08 */
[----:B0-----:R-:W3:Y:S04]  /*9620*/  LDL.LU R8, [R1+0x130] ;  /* 0x0001300001087983 */ /* 0x001ee80000300800 */
[----:B------:R-:W3:Y:S04]  /*9630*/  LDL.LU R9, [R1+0x138] ;  /* 0x0001380001097983 */ /* 0x000ee80000300800 */
[----:B------:R-:W3:Y:S04]  /*9640*/  LDL.LU R10, [R1+0x170] ;  /* 0x00017000010a7983 */ /* 0x000ee80000300800 */
[----:B------:R-:W3:Y:S04]  /*9650*/  LDL.LU R11, [R1+0x178] ;  /* 0x00017800010b7983 */ /* 0x000ee80000300800 */
[----:B--2---:R0:W-:Y:S04]  /*9660*/  STS.128 [R2+UR8+0x1000], R4 ;  /* 0x0010000402007988 */ /* 0x0041e80008000c08 */
[----:B0-----:R-:W2:Y:S04]  /*9670*/  LDL.LU R4, [R1+0x104] ;  /* 0x0001040001047983 */ /* 0x001ea80000300800 */
[----:B------:R-:W2:Y:S04]  /*9680*/  LDL.LU R5, [R1+0x10c] ;  /* 0x00010c0001057983 */ /* 0x000ea80000300800 */
[----:B------:R-:W2:Y:S04]  /*9690*/  LDL.LU R6, [R1+0x144] ;  /* 0x0001440001067983 */ /* 0x000ea80000300800 */
[----:B------:R-:W2:Y:S04]  /*96a0*/  LDL.LU R7, [R1+0x14c] ;  /* 0x00014c0001077983 */ /* 0x000ea80000300800 */
[----:B---3--:R-:W-:Y:S04]  /*96b0*/  STS.128 [R2+UR8+0x1800], R8 ;  /* 0x0018000802007988 */ /* 0x008fe80008000c08 */
[----:B--2---:R0:W-:Y:S04]  /*96c0*/  STS.128 [R252+UR8], R4 ;  /* 0x00000004fc007988 */ /* 0x0041e80008000c08 */
[----:B0-----:R-:W2:Y:S04]  /*96d0*/  LDL.LU R4, [R1+0x114] ;  /* 0x0001140001047983 */ /* 0x001ea80000300800 */
[----:B------:R-:W2:Y:S04]  /*96e0*/  LDL.LU R5, [R1+0x11c] ;  /* 0x00011c0001057983 */ /* 0x000ea80000300800 */
[----:B------:R-:W2:Y:S04]  /*96f0*/  LDL.LU R6, [R1+0x154] ;  /* 0x0001540001067983 */ /* 0x000ea80000300800 */
[----:B------:R-:W2:Y:S04]  /*9700*/  LDL.LU R7, [R1+0x15c] ;  /* 0x00015c0001077983 */ /* 0x000ea80000300800 */
[----:B------:R-:W3:Y:S04]  /*9710*/  LDL.LU R8, [R1+0x124] ;  /* 0x0001240001087983 */ /* 0x000ee80000300800 */
        /* <DEDUP_REMOVED lines=9> */
[----:B--2---:R0:W-:Y:S01]  /*97b0*/  STS.128 [R252+UR8+0x1800], R4 ;  /* 0x00180004fc007988 */ /* 0x0041e20008000c08 */
[----:B------:R-:W-:Y:S06]  /*97c0*/  BAR.SYNC.DEFER_BLOCKING 0x0 ;  /* 0x0000000000007b1d */ /* 0x000fec0000010000 */
[----:B0-----:R-:W2:Y:S04]  /*97d0*/  LDL.LU R4, [R1] ;  /* 0x0000000001047983 */ /* 0x001ea80000300800 */
[----:B------:R-:W2:Y:S04]  /*97e0*/  LDL.LU R5, [R1+0x8] ;  /* 0x0000080001057983 */ /* 0x000ea80000300800 */
[----:B------:R-:W2:Y:S04]  /*97f0*/  LDL.LU R6, [R1+0x40] ;  /* 0x0000400001067983 */ /* 0x000ea80000300800 */
[----:B------:R-:W0:Y:S04]  /*9800*/  LDS.128 R8, [R0] ;  /* 0x0000000000087984 */ /* 0x000e280000000c00 */
[----:B------:R-:W2:Y:S04]  /*9810*/  LDL.LU R7, [R1+0x48] ;  /* 0x0000480001077983 */ /* 0x000ea80000300800 */
        /* <DEDUP_REMOVED lines=22> */
[----:B--2---:R1:W-:Y:S04]  /*9980*/  STS.128 [R2+UR8], R4 ;  /* 0x0000000402007988 */ /* 0x0043e80008000c08 */
[----:B0-----:R0:W-:Y:S04]  /*9990*/  STL.64 [R1+0x5b0], R8 ;  /* 0x0005b00801007387 */ /* 0x0011e80000100a00 */
[----:B------:R2:W-:Y:S04]  /*99a0*/  STL.64 [R1+0x5b8], R10 ;  /* 0x0005b80a01007387 */ /* 0x0005e80000100a00 */
[----:B-1----:R-:W3:Y:S04]  /*99b0*/  LDL.LU R4, [R1+0x10] ;  /* 0x0000100001047983 */ /* 0x002ee80000300800 */
[----:B------:R-:W3:Y:S04]  /*99c0*/  LDL.LU R5, [R1+0x18] ;  /* 0x0000180001057983 */ /* 0x000ee80000300800 */
[----:B------:R-:W3:Y:S04]  /*99d0*/  LDL.LU R6, [R1+0x50] ;  /* 0x0000500001067983 */ /* 0x000ee80000300800 */
[----:B------:R-:W3:Y:S04]  /*99e0*/  LDL.LU R7, [R1+0x58] ;  /* 0x0000580001077983 */ /* 0x000ee80000300800 */
[----:B0-----:R-:W4:Y:S04]  /*99f0*/  LDL.LU R8, [R1+0x20] ;  /* 0x0000200001087983 */ /* 0x001f280000300800 */
[----:B------:R-:W4:Y:S04]  /*9a00*/  LDL.LU R9, [R1+0x28] ;  /* 0x0000280001097983 */ /* 0x000f280000300800 */
[----:B--2---:R-:W4:Y:S04]  /*9a10*/  LDL.LU R10, [R1+0x60] ;  /* 0x00006000010a7983 */ /* 0x004f280000300800 */
[----:B------:R-:W4:Y:S04]  /*9a20*/  LDL.LU R11, [R1+0x68] ;  /* 0x00006800010b7983 */ /* 0x000f280000300800 */
[----:B---3--:R0:W-:Y:S02]  /*9a30*/  STS.128 [R2+UR8+0x800], R4 ;  /* 0x0008000402007988 */ /* 0x0081e40008000c08 */
[----:B0-----:R-:W-:Y:S01]  /*9a40*/  IMAD.MOV.U32 R4, RZ, RZ, R220 ;  /* 0x000000ffff047224 */ /* 0x001fe200078e00dc */
[----:B------:R-:W-:Y:S01]  /*9a50*/  MOV R7, R223 ;  /* 0x000000df00077202 */ /* 0x000fe20000000f00 */
[----:B------:R-:W-:Y:S01]  /*9a60*/  IMAD.MOV.U32 R5, RZ, RZ, R221 ;  /* 0x000000ffff057224 */ /* 0x000fe200078e00dd */
[----:B----4-:R0:W-:Y:S01]  /*9a70*/  STS.128 [R2+UR8+0x1000], R8 ;  /* 0x0010000802007988 */ /* 0x0101e20008000c08 */
[----:B------:R-:W-:-:S03]  /*9a80*/  IMAD.MOV.U32 R6, RZ, RZ, R222 ;  /* 0x000000ffff067224 */ /* 0x000fc600078e00de */
[----:B------:R-:W2:Y:S04]  /*9a90*/  LDL.LU R220, [R1+0x75c] ;  /* 0x00075c0001dc7983 */ /* 0x000ea80000300800 */
[----:B------:R1:W-:Y:S04]  /*9aa0*/  STS.128 [R2+UR8+0x1800], R4 ;  /* 0x0018000402007988 */ /* 0x0003e80008000c08 */
[----:B------:R-:W3:Y:S01]  /*9ab0*/  LDL.LU R221, [R1+0x758] ;  /* 0x0007580001dd7983 */ /* 0x000ee20000300800 */
[----:B0-----:R-:W-:Y:S01]  /*9ac0*/  IMAD.MOV.U32 R8, RZ, RZ, R228 ;  /* 0x000000ffff087224 */ /* 0x001fe200078e00e4 */
[----:B------:R-:W-:Y:S01]  /*9ad0*/  MOV R11, R231 ;  /* 0x000000e7000b7202 */ /* 0x000fe20000000f00 */
[----:B------:R-:W-:Y:S01]  /*9ae0*/  IMAD.MOV.U32 R9, RZ, RZ, R229 ;  /* 0x000000ffff097224 */ /* 0x000fe200078e00e5 */
[----:B------:R-:W4:Y:S01]  /*9af0*/  LDL.LU R222, [R1+0x754] ;  /* 0x0007540001de7983 */ /* 0x000f220000300800 */
[----:B------:R-:W-:-:S03]  /*9b00*/  IMAD.MOV.U32 R10, RZ, RZ, R230 ;  /* 0x000000ffff0a7224 */ /* 0x000fc600078e00e6 */
[----:B------:R-:W5:Y:S01]  /*9b10*/  LDL.LU R223, [R1+0x750] ;  /* 0x0007500001df7983 */ /* 0x000f620000300800 */
[----:B-1----:R-:W-:Y:S01]  /*9b20*/  IMAD.MOV.U32 R4, RZ, RZ, R224 ;  /* 0x000000ffff047224 */ /* 0x002fe200078e00e0 */
[----:B------:R-:W-:Y:S01]  /*9b30*/  MOV R7, R227 ;  /* 0x000000e300077202 */ /* 0x000fe20000000f00 */
[----:B------:R-:W-:Y:S02]  /*9b40*/  IMAD.MOV.U32 R5, RZ, RZ, R225 ;  /* 0x000000ffff057224 */ /* 0x000fe400078e00e1 */
[----:B------:R-:W-:Y:S01]  /*9b50*/  IMAD.MOV.U32 R6, RZ, RZ, R226 ;  /* 0x000000ffff067224 */ /* 0x000fe200078e00e2 */
[----:B------:R-:W-:Y:S04]  /*9b60*/  STS.128 [R252+UR8+0x800], R8 ;  /* 0x00080008fc007988 */ /* 0x000fe80008000c08 */
[----:B------:R0:W-:Y:S04]  /*9b70*/  STS.128 [R252+UR8], R4 ;  /* 0x00000004fc007988 */ /* 0x0001e80008000c08 */
[----:B------:R-:W2:Y:S04]  /*9b80*/  LDL.LU R224, [R1+0x74c] ;  /* 0x00074c0001e07983 */ /* 0x000ea80000300800 */
[----:B------:R-:W3:Y:S04]  /*9b90*/  LDL.LU R225, [R1+0x748] ;  /* 0x0007480001e17983 */ /* 0x000ee80000300800 */
[----:B------:R-:W4:Y:S01]  /*9ba0*/  LDL.LU R226, [R1+0x744] ;  /* 0x0007440001e27983 */ /* 0x000f220000300800 */
[----:B0-----:R-:W-:Y:S01]  /*9bb0*/  IMAD.MOV.U32 R4, RZ, RZ, R232 ;  /* 0x000000ffff047224 */ /* 0x001fe200078e00e8 */
[----:B------:R-:W-:Y:S01]  /*9bc0*/  MOV R7, R235 ;  /* 0x000000eb00077202 */ /* 0x000fe20000000f00 */
[----:B------:R-:W-:Y:S01]  /*9bd0*/  IMAD.MOV.U32 R5, RZ, RZ, R233 ;  /* 0x000000ffff057224 */ /* 0x000fe200078e00e9 */
[----:B------:R-:W5:Y:S01]  /*9be0*/  LDL.LU R227, [R1+0x740] ;  /* 0x0007400001e37983 */ /* 0x000f620000300800 */
[----:B------:R-:W-:-:S03]  /*9bf0*/  IMAD.MOV.U32 R6, RZ, RZ, R234 ;  /* 0x000000ffff067224 */ /* 0x000fc600078e00ea */
[----:B------:R-:W2:Y:S04]  /*9c00*/  LDL.LU R228, [R1+0x73c] ;  /* 0x00073c0001e47983 */ /* 0x000ea80000300800 */
[----:B------:R0:W-:Y:S04]  /*9c10*/  STS.128 [R252+UR8+0x1000], R4 ;  /* 0x00100004fc007988 */ /* 0x0001e80008000c08 */
[----:B------:R-:W3:Y:S04]  /*9c20*/  LDL.LU R229, [R1+0x738] ;  /* 0x0007380001e57983 */ /* 0x000ee80000300800 */
[----:B------:R-:W4:Y:S04]  /*9c30*/  LDL.LU R230, [R1+0x734] ;  /* 0x0007340001e67983 */ /* 0x000f280000300800 */
[----:B------:R-:W5:Y:S01]  /*9c40*/  LDL.LU R231, [R1+0x730] ;  /* 0x0007300001e77983 */ /* 0x000f620000300800 */
[----:B0-----:R-:W-:Y:S01]  /*9c50*/  IMAD.MOV.U32 R4, RZ, RZ, R15 ;  /* 0x000000ffff047224 */ /* 0x001fe200078e000f */
[----:B------:R-:W-:Y:S01]  /*9c60*/  MOV R7, R12 ;  /* 0x0000000c00077202 */ /* 0x000fe20000000f00 */
[----:B------:R-:W-:Y:S01]  /*9c70*/  IMAD.MOV.U32 R5, RZ, RZ, R14 ;  /* 0x000000ffff057224 */ /* 0x000fe200078e000e */
[----:B------:R-:W2:Y:S01]  /*9c80*/  LDL.LU R232, [R1+0x72c] ;  /* 0x00072c0001e87983 */ /* 0x000ea20000300800 */
[----:B------:R-:W-:-:S03]  /*9c90*/  IMAD.MOV.U32 R6, RZ, RZ, R13 ;  /* 0x000000ffff067224 */ /* 0x000fc600078e000d */
[----:B------:R-:W3:Y:S04]  /*9ca0*/  LDL.LU R233, [R1+0x728] ;  /* 0x0007280001e97983 */ /* 0x000ee80000300800 */
[----:B------:R-:W-:Y:S01]  /*9cb0*/  STS.128 [R252+UR8+0x1800], R4 ;  /* 0x00180004fc007988 */ /* 0x000fe20008000c08 */
[----:B------:R-:W-:Y:S06]  /*9cc0*/  BAR.SYNC.DEFER_BLOCKING 0x0 ;  /* 0x0000000000007b1d */ /* 0x000fec0000010000 */
[----:B------:R-:W4:Y:S04]  /*9cd0*/  LDL.LU R234, [R1+0x724] ;  /* 0x0007240001ea7983 */ /* 0x000f280000300800 */
[----:B------:R-:W5:Y:S04]  /*9ce0*/  LDL.LU R235, [R1+0x720] ;  /* 0x0007200001eb7983 */ /* 0x000f680000300800 */
[----:B------:R-:W0:Y:S04]  /*9cf0*/  LDS.128 R12, [R0] ;  /* 0x00000000000c7984 */ /* 0x000e280000000c00 */
[----:B------:R-:W1:Y:S04]  /*9d00*/  LDS.128 R4, [R0+0x100] ;  /* 0x0001000000047984 */ /* 0x000e680000000c00 */
[----:B0-----:R-:W-:Y:S04]  /*9d10*/  STL.64 [R1+0x560], R12 ;  /* 0x0005600c01007387 */ /* 0x001fe80000100a00 */
[----:B------:R-:W-:Y:S04]  /*9d20*/  STL.64 [R1+0x568], R14 ;  /* 0x0005680e01007387 */ /* 0x000fe80000100a00 */
[----:B------:R-:W0:Y:S04]  /*9d30*/  LDS.128 R12, [R0+0x200] ;  /* 0x00020000000c7984 */ /* 0x000e280000000c00 */
[----:B-1----:R-:W-:Y:S04]  /*9d40*/  STL.64 [R1+0x550], R4 ;  /* 0x0005500401007387 */ /* 0x002fe80000100a00 */
[----:B------:R-:W-:Y:S04]  /*9d50*/  STL.64 [R1+0x558], R6 ;  /* 0x0005580601007387 */ /* 0x000fe80000100a00 */
        /* <DEDUP_REMOVED lines=12> */
[----:B------:R-:W1:Y:S01]  /*9e20*/  LDS.128 R4, [R0+0x700] ;  /* 0x0007000000047984 */ /* 0x000e620000000c00 */
[----:B------:R-:W-:Y:S01]  /*9e30*/  IMAD.MOV.U32 R8, RZ, RZ, R24 ;  /* 0x000000ffff087224 */ /* 0x000fe200078e0018 */
[----:B------:R-:W-:Y:S01]  /*9e40*/  MOV R11, R42 ;  /* 0x0000002a000b7202 */ /* 0x000fe20000000f00 */
[----:B------:R-:W-:-:S02]  /*9e50*/  IMAD.MOV.U32 R9, RZ, RZ, R26 ;  /* 0x000000ffff097224 */ /* 0x000fc400078e001a */
[----:B------:R-:W-:Y:S01]  /*9e60*/  IMAD.MOV.U32 R10, RZ, RZ, R40 ;  /* 0x000000ffff0a7224 */ /* 0x000fe200078e0028 */
[----:B------:R-:W-:Y:S06]  /*9e70*/  BAR.SYNC.DEFER_BLOCKING 0x0 ;  /* 0x0000000000007b1d */ /* 0x000fec0000010000 */
[----:B0-----:R0:W-:Y:S04]  /*9e80*/  STL.64 [R1+0x500], R12 ;  /* 0x0005000c01007387 */ /* 0x0011e80000100a00 */
[----:B------:R0:W-:Y:S04]  /*9e90*/  STL.64 [R1+0x508], R14 ;  /* 0x0005080e01007387 */ /* 0x0001e80000100a00 */
[----:B-1----:R1:W-:Y:S04]  /*9ea0*/  STL.64 [R1+0x4f0], R4 ;  /* 0x0004f00401007387 */ /* 0x0023e80000100a00 */
[----:B------:R1:W-:Y:S01]  /*9eb0*/  STL.64 [R1+0x4f8], R6 ;  /* 0x0004f80601007387 */ /* 0x0003e20000100a00 */
[----:B0-----:R-:W-:Y:S01]  /*9ec0*/  IMAD.MOV.U32 R12, RZ, RZ, R32 ;  /* 0x000000ffff0c7224 */ /* 0x001fe200078e0020 */
[----:B------:R-:W-:Y:S01]  /*9ed0*/  MOV R15, R50 ;  /* 0x00000032000f7202 */ /* 0x000fe20000000f00 */
[----:B------:R-:W-:Y:S01]  /*9ee0*/  IMAD.MOV.U32 R13, RZ, RZ, R34 ;  /* 0x000000ffff0d7224 */ /* 0x000fe200078e0022 */
[----:B------:R0:W-:Y:S01]  /*9ef0*/  STS.128 [R2+UR8], R8 ;  /* 0x0000000802007988 */ /* 0x0001e20008000c08 */
[----:B-1----:R-:W-:-:S02]  /*9f00*/  IMAD.MOV.U32 R4, RZ, RZ, R28 ;  /* 0x000000ffff047224 */ /* 0x002fc400078e001c */
[----:B------:R-:W-:Y:S02]  /*9f10*/  IMAD.MOV.U32 R5, RZ, RZ, R30 ;  /* 0x000000ffff057224 */ /* 0x000fe400078e001e */
[----:B------:R-:W-:Y:S01]  /*9f20*/  IMAD.MOV.U32 R6, RZ, RZ, R44 ;  /* 0x000000ffff067224 */ /* 0x000fe200078e002c */
[----:B------:R-:W-:Y:S01]  /*9f30*/  MOV R7, R46 ;  /* 0x0000002e00077202 */ /* 0x000fe20000000f00 */
[----:B------:R-:W-:-:S04]  /*9f40*/  IMAD.MOV.U32 R14, RZ, RZ, R48 ;  /* 0x000000ffff0e7224 */ /* 0x000fc800078e0030 */
[----:B------:R1:W-:Y:S01]  /*9f50*/  STS.128 [R2+UR8+0x800], R4 ;  /* 0x0008000402007988 */ /* 0x0003e20008000c08 */
[----:B0-----:R-:W-:Y:S01]  /*9f60*/  IMAD.MOV.U32 R8, RZ, RZ, R36 ;  /* 0x000000ffff087224 */ /* 0x001fe200078e0024 */
[----:B------:R-:W-:Y:S01]  /*9f70*/  MOV R11, R54 ;  /* 0x00000036000b7202 */ /* 0x000fe20000000f00 */
[----:B------:R-:W-:Y:S02]  /*9f80*/  IMAD.MOV.U32 R9, RZ, RZ, R38 ;  /* 0x000000ffff097224 */ /* 0x000fe400078e0026 */
[----:B------:R-:W-:Y:S01]  /*9f90*/  IMAD.MOV.U32 R10, RZ, RZ, R52 ;  /* 0x000000ffff0a7224 */ /* 0x000fe200078e0034 */
[----:B------:R-:W-:Y:S04]  /*9fa0*/  STS.128 [R2+UR8+0x1000], R12 ;  /* 0x0010000c02007988 */ /* 0x000fe80008000c08 */
[----:B------:R-:W-:Y:S01]  /*9fb0*/  STS.128 [R2+UR8+0x1800], R8 ;  /* 0x0018000802007988 */ /* 0x000fe20008000c08 */
[----:B-1----:R-:W-:Y:S01]  /*9fc0*/  IMAD.MOV.U32 R4, RZ, RZ, R25 ;  /* 0x000000ffff047224 */ /* 0x002fe200078e0019 */
[----:B------:R-:W-:Y:S01]  /*9fd0*/  MOV R7, R43 ;  /* 0x0000002b00077202 */ /* 0x000fe20000000f00 */
[----:B------:R-:W-:-:S02]  /*9fe0*/  IMAD.MOV.U32 R5, RZ, RZ, R27 ;  /* 0x000000ffff057224 */ /* 0x000fc400078e001b */
[----:B------:R-:W-:-:S05]  /*9ff0*/  IMAD.MOV.U32 R6, RZ, RZ, R41 ;  /* 0x000000ffff067224 */ /* 0x000fca00078e0029 */
[----:B------:R0:W-:Y:S02]  /*a000*/  STS.128 [R252+UR8], R4 ;  /* 0x00000004fc007988 */ /* 0x0001e40008000c08 */
[----:B0-----:R-:W-:Y:S01]  /*a010*/  IMAD.MOV.U32 R4, RZ, RZ, R29 ;  /* 0x000000ffff047224 */ /* 0x001fe200078e001d */
[----:B------:R-:W-:Y:S01]  /*a020*/  MOV R7, R47 ;  /* 0x0000002f00077202 */ /* 0x000fe20000000f00 */
[----:B------:R-:W-:Y:S02]  /*a030*/  IMAD.MOV.U32 R5, RZ, RZ, R31 ;  /* 0x000000ffff057224 */ /* 0x000fe400078e001f */
[----:B------:R-:W-:-:S05]  /*a040*/  IMAD.MOV.U32 R6, RZ, RZ, R45 ;  /* 0x000000ffff067224 */ /* 0x000fca00078e002d */
[----:B------:R0:W-:Y:S02]  /*a050*/  STS.128 [R252+UR8+0x800], R4 ;  /* 0x00080004fc007988 */ /* 0x0001e40008000c08 */
[----:B0-----:R-:W-:Y:S01]  /*a060*/  IMAD.MOV.U32 R4, RZ, RZ, R37 ;  /* 0x000000ffff047224 */ /* 0x001fe200078e0025 */
[----:B------:R-:W-:Y:S01]  /*a070*/  MOV R7, R55 ;  /* 0x0000003700077202 */ /* 0x000fe20000000f00 */
[----:B------:R-:W-:Y:S02]  /*a080*/  IMAD.MOV.U32 R5, RZ, RZ, R39 ;  /* 0x000000ffff057224 */ /* 0x000fe400078e0027 */
[----:B------:R-:W-:-:S05]  /*a090*/  IMAD.MOV.U32 R6, RZ, RZ, R53 ;  /* 0x000000ffff067224 */ /* 0x000fca00078e0035 */
[----:B------:R0:W-:Y:S04]  /*a0a0*/  STS.128 [R252+UR8+0x1800], R4 ;  /* 0x00180004fc007988 */ /* 0x0001e80008000c08 */
[----:B0-----:R-:W2:Y:S04]  /*a0b0*/  LDL.LU R4, [R1+0x2f0] ;  /* 0x0002f00001047983 */ /* 0x001ea80000300800 */
[----:B------:R-:W2:Y:S04]  /*a0c0*/  LDL.LU R5, [R1+0x2f8] ;  /* 0x0002f80001057983 */ /* 0x000ea80000300800 */
[----:B------:R-:W2:Y:S04]  /*a0d0*/  LDL.LU R6, [R1+0x330] ;  /* 0x0003300001067983 */ /* 0x000ea80000300800 */
[----:B------:R-:W2:Y:S01]  /*a0e0*/  LDL.LU R7, [R1+0x338] ;  /* 0x0003380001077983 */ /* 0x000ea20000300800 */
[----:B------:R-:W-:Y:S01]  /*a0f0*/  IMAD.MOV.U32 R8, RZ, RZ, R33 ;  /* 0x000000ffff087224 */ /* 0x000fe200078e0021 */
[----:B------:R-:W-:Y:S01]  /*a100*/  MOV R11, R51 ;  /* 0x00000033000b7202 */ /* 0x000fe20000000f00 */
[----:B------:R-:W-:-:S02]  /*a110*/  IMAD.MOV.U32 R9, RZ, RZ, R35 ;  /* 0x000000ffff097224 */ /* 0x000fc400078e0023 */
[----:B------:R-:W-:-:S05]  /*a120*/  IMAD.MOV.U32 R10, RZ, RZ, R49 ;  /* 0x000000ffff0a7224 */ /* 0x000fca00078e0031 */
[----:B------:R-:W-:Y:S01]  /*a130*/  STS.128 [R252+UR8+0x1000], R8 ;  /* 0x00100008fc007988 */ /* 0x000fe20008000c08 */
[----:B------:R-:W-:Y:S06]  /*a140*/  BAR.SYNC.DEFER_BLOCKING 0x0 ;  /* 0x0000000000007b1d */ /* 0x000fec0000010000 */
[----:B------:R-:W0:Y:S04]  /*a150*/  LDS.128 R12, [R0] ;  /* 0x00000000000c7984 */ /* 0x000e280000000c00 */
[----:B------:R-:W1:Y:S04]  /*a160*/  LDS.128 R8, [R0+0x100] ;  /* 0x0001000000087984 */ /* 0x000e680000000c00 */
[----:B------:R-:W3:Y:S04]  /*a170*/  LDS.128 R24, [R0+0x200] ;  /* 0x0002000000187984 */ /* 0x000ee80000000c00 */
[----:B0-----:R-:W-:Y:S04]  /*a180*/  STL.64 [R1+0x4e0], R12 ;  /* 0x0004e00c01007387 */ /* 0x001fe80000100a00 */
[----:B------:R-:W-:Y:S04]  /*a190*/  STL.64 [R1+0x4e8], R14 ;  /* 0x0004e80e01007387 */ /* 0x000fe80000100a00 */
[----:B------:R-:W0:Y:S04]  /*a1a0*/  LDS.128 R12, [R0+0x300] ;  /* 0x00030000000c7984 */ /* 0x000e280000000c00 */
[----:B-1----:R-:W-:Y:S04]  /*a1b0*/  STL.64 [R1+0x4d0], R8 ;  /* 0x0004d00801007387 */ /* 0x002fe80000100a00 */
[----:B------:R-:W-:Y:S04]  /*a1c0*/  STL.64 [R1+0x4d8], R10 ;  /* 0x0004d80a01007387 */ /* 0x000fe80000100a00 */
[----:B------:R-:W1:Y:S04]  /*a1d0*/  LDS.128 R8, [R0+0x400] ;  /* 0x0004000000087984 */ /* 0x000e680000000c00 */
[----:B---3--:R-:W-:Y:S04]  /*a1e0*/  STL.64 [R1+0x4c0], R24 ;  /* 0x0004c01801007387 */ /* 0x008fe80000100a00 */
[----:B------:R-:W-:Y:S04]  /*a1f0*/  STL.64 [R1+0x4c8], R26 ;  /* 0x0004c81a01007387 */ /* 0x000fe80000100a00 */
[----:B------:R-:W3:Y:S04]  /*a200*/  LDS.128 R24, [R0+0x500] ;  /* 0x0005000000187984 */ /* 0x000ee80000000c00 */
[----:B0-----:R-:W-:Y:S04]  /*a210*/  STL.64 [R1+0x4b0], R12 ;  /* 0x0004b00c01007387 */ /* 0x001fe80000100a00 */
[----:B------:R-:W-:Y:S04]  /*a220*/  STL.64 [R1+0x4b8], R14 ;  /* 0x0004b80e01007387 */ /* 0x000fe80000100a00 */
[----:B------:R-:W0:Y:S04]  /*a230*/  LDS.128 R12, [R0+0x600] ;  /* 0x00060000000c7984 */ /* 0x000e280000000c00 */
[----:B-1----:R-:W-:Y:S04]  /*a240*/  STL.64 [R1+0x4a0], R8 ;  /* 0x0004a00801007387 */ /* 0x002fe80000100a00 */
[----:B------:R-:W-:Y:S04]  /*a250*/  STL.64 [R1+0x4a8], R10 ;  /* 0x0004a80a01007387 */ /* 0x000fe80000100a00 */
[----:B------:R-:W1:Y:S01]  /*a260*/  LDS.128 R8, [R0+0x700] ;  /* 0x0007000000087984 */ /* 0x000e620000000c00 */
[----:B------:R-:W-:Y:S06]  /*a270*/  BAR.SYNC.DEFER_BLOCKING 0x0 ;  /* 0x0000000000007b1d */ /* 0x000fec0000010000 */
[----:B---3--:R-:W-:Y:S04]  /*a280*/  STL.64 [R1+0x490], R24 ;  /* 0x0004901801007387 */ /* 0x008fe80000100a00 */
[----:B------:R-:W-:Y:S04]  /*a290*/  STL.64 [R1+0x498], R26 ;  /* 0x0004981a01007387 */ /* 0x000fe80000100a00 */
[----:B0-----:R-:W-:Y:S04]  /*a2a0*/  STL.64 [R1+0x480], R12 ;  /* 0x0004800c01007387 */ /* 0x001fe80000100a00 */
[----:B------:R-:W-:Y:S04]  /*a2b0*/  STL.64 [R1+0x488], R14 ;  /* 0x0004880e01007387 */ /* 0x000fe80000100a00 */
[----:B-1----:R-:W-:Y:S04]  /*a2c0*/  STL.64 [R1+0x470], R8 ;  /* 0x0004700801007387 */ /* 0x002fe80000100a00 */
[----:B------:R-:W-:Y:S04]  /*a2d0*/  STL.64 [R1+0x478], R10 ;  /* 0x0004780a01007387 */ /* 0x000fe80000100a00 */
        /* <DEDUP_REMOVED lines=19> */
[----:B---3--:R5:W-:Y:S02]  /*a410*/  STS.128 [R2+UR8+0x1000], R8 ;  /* 0x0010000802007988 */ /* 0x008be40008000c08 */
[----:B-----5:R-:W-:Y:S01]  /*a420*/  IMAD.MOV.U32 R8, RZ, RZ, R235 ;  /* 0x000000ffff087224 */ /* 0x020fe200078e00eb */
[----:B------:R-:W-:Y:S01]  /*a430*/  MOV R11, R232 ;  /* 0x000000e8000b7202 */ /* 0x000fe20000000f00 */
[----:B----4-:R-:W-:-:S02]  /*a440*/  IMAD.MOV.U32 R9, RZ, RZ, R234 ;  /* 0x000000ffff097224 */ /* 0x010fc400078e00ea */
[----:B------:R-:W-:-:S05]  /*a450*/  IMAD.MOV.U32 R10, RZ, RZ, R233 ;  /* 0x000000ffff0a7224 */ /* 0x000fca00078e00e9 */
[----:B------:R-:W-:Y:S04]  /*a460*/  STS.128 [R252+UR8+0x800], R8 ;  /* 0x00080008fc007988 */ /* 0x000fe80008000c08 */
[----:B--2---:R0:W-:Y:S02]  /*a470*/  STS.128 [R252+UR8], R4 ;  /* 0x00000004fc007988 */ /* 0x0041e40008000c08 */
        /* <DEDUP_REMOVED lines=9> */
[----:B------:R-:W-:Y:S01]  /*a510*/  STS.128 [R252+UR8+0x1800], R4 ;  /* 0x00180004fc007988 */ /* 0x000fe20008000c08 */
[----:B------:R-:W-:Y:S06]  /*a520*/  BAR.SYNC.DEFER_BLOCKING 0x0 ;  /* 0x0000000000007b1d */ /* 0x000fec0000010000 */
[----:B------:R-:W0:Y:S04]  /*a530*/  LDS.128 R12, [R0] ;  /* 0x00000000000c7984 */ /* 0x000e280000000c00 */
[----:B------:R-:W1:Y:S01]  /*a540*/  LDS.128 R4, [R0+0x100] ;  /* 0x0001000000047984 */ /* 0x000e620000000c00 */
[----:B------:R-:W-:Y:S01]  /*a550*/  IMAD.MOV.U32 R8, RZ, RZ, R223 ;  /* 0x000000ffff087224 */ /* 0x000fe200078e00df */
[----:B------:R-:W-:Y:S01]  /*a560*/  MOV R11, R220 ;  /* 0x000000dc000b7202 */ /* 0x000fe20000000f00 */
[----:B------:R-:W-:Y:S01]  /*a570*/  IMAD.MOV.U32 R9, RZ, RZ, R222 ;  /* 0x000000ffff097224 */ /* 0x000fe200078e00de */
[----:B------:R-:W-:Y:S01]  /*a580*/  LDS.128 R232, [R0+0x200] ;  /* 0x0002000000e87984 */ /* 0x000fe20000000c00 */
[----:B------:R-:W-:-:S03]  /*a590*/  IMAD.MOV.U32 R10, RZ, RZ, R221 ;  /* 0x000000ffff0a7224 */ /* 0x000fc600078e00dd */
[----:B------:R-:W-:Y:S04]  /*a5a0*/  LDS.128 R228, [R0+0x300] ;  /* 0x0003000000e47984 */ /* 0x000fe80000000c00 */
[----:B------:R-:W-:Y:S04]  /*a5b0*/  LDS.128 R224, [R0+0x400] ;  /* 0x0004000000e07984 */ /* 0x000fe80000000c00 */
[----:B------:R-:W-:Y:S04]  /*a5c0*/  LDS.128 R220, [R0+0x500] ;  /* 0x0005000000dc7984 */ /* 0x000fe80000000c00 */
[----:B0-----:R-:W-:Y:S04]  /*a5d0*/  STL.64 [R1+0x10], R12 ;  /* 0x0000100c01007387 */ /* 0x001fe80000100a00 */
[----:B------:R-:W-:Y:S04]  /*a5e0*/  STL.64 [R1+0x18], R14 ;  /* 0x0000180e01007387 */ /* 0x000fe80000100a00 */
[----:B-1----:R-:W-:Y:S04]  /*a5f0*/  STL.64 [R1], R4 ;  /* 0x0000000401007387 */ /* 0x002fe80000100a00 */
[----:B------:R-:W0:Y:S04]  /*a600*/  LDS.128 R12, [R0+0x600] ;  /* 0x00060000000c7984 */ /* 0x000e280000000c00 */
[----:B------:R-:W-:Y:S04]  /*a610*/  STL.64 [R1+0x8], R6 ;  /* 0x0000080601007387 */ /* 0x000fe80000100a00 */
[----:B------:R-:W1:Y:S01]  /*a620*/  LDS.128 R4, [R0+0x700] ;  /* 0x0007000000047984 */ /* 0x000e620000000c00 */
[----:B------:R-:W-:Y:S06]  /*a630*/  BAR.SYNC.DEFER_BLOCKING 0x0 ;  /* 0x0000000000007b1d */ /* 0x000fec0000010000 */
[----:B0-----:R-:W-:Y:S04]  /*a640*/  STL.64 [R1+0x310], R12 ;  /* 0x0003100c01007387 */ /* 0x001fe80000100a00 */
[----:B------:R-:W-:Y:S04]  /*a650*/  STL.64 [R1+0x318], R14 ;  /* 0x0003180e01007387 */ /* 0x000fe80000100a00 */
[----:B-1----:R0:W-:Y:S04]  /*a660*/  STL.64 [R1+0x300], R4 ;  /* 0x0003000401007387 */ /* 0x0021e80000100a00 */
        /* <DEDUP_REMOVED lines=10> */
[----:B------:R0:W-:Y:S04]  /*a710*/  STS.128 [R2+UR8], R8 ;  /* 0x0000000802007988 */ /* 0x0001e80008000c08 */
        /* <DEDUP_REMOVED lines=27> */
[----:B0-----:R-:W2:Y:S04]  /*a8d0*/  LDL.LU R4, [R1+0x80] ;  /* 0x0000800001047983 */ /* 0x001ea80000300800 */
[----:B------:R-:W2:Y:S04]  /*a8e0*/  LDL.LU R5, [R1+0x88] ;  /* 0x0000880001057983 */ /* 0x000ea80000300800 */
[----:B------:R-:W2:Y:S04]  /*a8f0*/  LDL.LU R6, [R1+0xc0] ;  /* 0x0000c00001067983 */ /* 0x000ea80000300800 */
[----:B------:R-:W2:Y:S04]  /*a900*/  LDL.LU R7, [R1+0xc8] ;  /* 0x0000c80001077983 */ /* 0x000ea80000300800 */
        /* <DEDUP_REMOVED lines=23> */
[----:B-1----:R0:W-:Y:S04]  /*aa80*/  STL.64 [R1+0x1f0], R8 ;  /* 0x0001f00801007387 */ /* 0x0021e80000100a00 */
[----:B------:R1:W-:Y:S01]  /*aa90*/  STL.64 [R1+0x1f8], R10 ;  /* 0x0001f80a01007387 */ /* 0x0003e20000100a00 */
[----:B0-----:R-:W-:-:S02]  /*aaa0*/  IMAD.MOV.U32 R8, RZ, RZ, R172 ;  /* 0x000000ffff087224 */ /* 0x001fc400078e00ac */
[----:B------:R-:W-:Y:S02]  /*aab0*/  IMAD.MOV.U32 R9, RZ, RZ, R173 ;  /* 0x000000ffff097224 */ /* 0x000fe400078e00ad */
[----:B-1----:R-:W-:Y:S01]  /*aac0*/  IMAD.MOV.U32 R10, RZ, RZ, R174 ;  /* 0x000000ffff0a7224 */ /* 0x002fe200078e00ae */
[----:B------:R-:W-:-:S05]  /*aad0*/  MOV R11, R175 ;  /* 0x000000af000b7202 */ /* 0x000fca0000000f00 */
[----:B------:R0:W-:Y:S02]  /*aae0*/  STS.128 [R2+UR8+0x1000], R8 ;  /* 0x0010000802007988 */ /* 0x0001e40008000c08 */
[----:B0-----:R-:W-:Y:S01]  /*aaf0*/  IMAD.MOV.U32 R8, RZ, RZ, R184 ;  /* 0x000000ffff087224 */ /* 0x001fe200078e00b8 */
[----:B------:R-:W-:Y:S01]  /*ab00*/  MOV R11, R187 ;  /* 0x000000bb000b7202 */ /* 0x000fe20000000f00 */
[----:B------:R-:W-:Y:S02]  /*ab10*/  IMAD.MOV.U32 R9, RZ, RZ, R185 ;  /* 0x000000ffff097224 */ /* 0x000fe400078e00b9 */
[----:B------:R-:W-:Y:S01]  /*ab20*/  IMAD.MOV.U32 R10, RZ, RZ, R186 ;  /* 0x000000ffff0a7224 */ /* 0x000fe200078e00ba */
[----:B--2---:R0:W-:Y:S02]  /*ab30*/  STS.128 [R2+UR8], R4 ;  /* 0x0000000402007988 */ /* 0x0041e40008000c08 */
[----:B0-----:R-:W-:Y:S01]  /*ab40*/  IMAD.MOV.U32 R4, RZ, RZ, R167 ;  /* 0x000000ffff047224 */ /* 0x001fe200078e00a7 */
[----:B------:R-:W-:Y:S01]  /*ab50*/  MOV R7, R164 ;  /* 0x000000a400077202 */ /* 0x000fe20000000f00 */
[----:B------:R-:W-:Y:S01]  /*ab60*/  IMAD.MOV.U32 R5, RZ, RZ, R166 ;  /* 0x000000ffff057224 */ /* 0x000fe200078e00a6 */
[----:B------:R-:W2:Y:S01]  /*ab70*/  LDL.LU R167, [R1+0x71c] ;  /* 0x00071c0001a77983 */ /* 0x000ea20000300800 */
[----:B------:R-:W-:-:S03]  /*ab80*/  IMAD.MOV.U32 R6, RZ, RZ, R165 ;  /* 0x000000ffff067224 */ /* 0x000fc600078e00a5 */
[----:B------:R-:W2:Y:S04]  /*ab90*/  LDL.LU R166, [R1+0x718] ;  /* 0x0007180001a67983 */ /* 0x000ea80000300800 */
[----:B------:R0:W-:Y:S04]  /*aba0*/  STS.128 [R2+UR8+0x800], R4 ;  /* 0x0008000402007988 */ /* 0x0001e80008000c08 */
[----:B------:R-:W2:Y:S04]  /*abb0*/  LDL.LU R165, [R1+0x714] ;  /* 0x0007140001a57983 */ /* 0x000ea80000300800 */
[----:B------:R-:W2:Y:S04]  /*abc0*/  LDL.LU R164, [R1+0x710] ;  /* 0x0007100001a47983 */ /* 0x000ea80000300800 */
[----:B------:R-:W3:Y:S01]  /*abd0*/  LDL.LU R172, [R1+0x70c] ;  /* 0x00070c0001ac7983 */ /* 0x000ee20000300800 */
[----:B0-----:R-:W-:Y:S01]  /*abe0*/  IMAD.MOV.U32 R4, RZ, RZ, R176 ;  /* 0x000000ffff047224 */ /* 0x001fe200078e00b0 */
[----:B------:R-:W-:Y:S01]  /*abf0*/  MOV R7, R179 ;  /* 0x000000b300077202 */ /* 0x000fe20000000f00 */
[----:B------:R-:W-:Y:S01]  /*ac00*/  IMAD.MOV.U32 R5, RZ, RZ, R177 ;  /* 0x000000ffff057224 */ /* 0x000fe200078e00b1 */
[----:B------:R-:W4:Y:S01]  /*ac10*/  LDL.LU R173, [R1+0x708] ;  /* 0x0007080001ad7983 */ /* 0x000f220000300800 */
[----:B------:R-:W-:-:S03]  /*ac20*/  IMAD.MOV.U32 R6, RZ, RZ, R178 ;  /* 0x000000ffff067224 */ /* 0x000fc600078e00b2 */
[----:B------:R-:W5:Y:S04]  /*ac30*/  LDL.LU R174, [R1+0x704] ;  /* 0x0007040001ae7983 */ /* 0x000f680000300800 */
[----:B------:R0:W-:Y:S04]  /*ac40*/  STS.128 [R2+UR8+0x1800], R4 ;  /* 0x0018000402007988 */ /* 0x0001e80008000c08 */
[----:B------:R-:W3:Y:S01]  /*ac50*/  LDL.LU R175, [R1+0x700] ;  /* 0x0007000001af7983 */ /* 0x000ee20000300800 */
[----:B0-----:R-:W-:Y:S01]  /*ac60*/  IMAD.MOV.U32 R4, RZ, RZ, R180 ;  /* 0x000000ffff047224 */ /* 0x001fe200078e00b4 */
[----:B------:R-:W-:Y:S01]  /*ac70*/  MOV R7, R183 ;  /* 0x000000b700077202 */ /* 0x000fe20000000f00 */
[----:B------:R-:W-:-:S02]  /*ac80*/  IMAD.MOV.U32 R5, RZ, RZ, R181 ;  /* 0x000000ffff057224 */ /* 0x000fc400078e00b5 */
[----:B------:R-:W-:Y:S01]  /*ac90*/  IMAD.MOV.U32 R6, RZ, RZ, R182 ;  /* 0x000000ffff067224 */ /* 0x000fe200078e00b6 */
[----:B------:R-:W-:Y:S04]  /*aca0*/  STS.128 [R252+UR8+0x800], R8 ;  /* 0x00080008fc007988 */ /* 0x000fe80008000c08 */
[----:B------:R0:W-:Y:S04]  /*acb0*/  STS.128 [R252+UR8], R4 ;  /* 0x00000004fc007988 */ /* 0x0001e80008000c08 */
[----:B------:R-:W2:Y:S04]  /*acc0*/  LDL.LU R176, [R1+0x6fc] ;  /* 0x0006fc0001b07983 */ /* 0x000ea80000300800 */
[----:B------:R-:W4:Y:S04]  /*acd0*/  LDL.LU R177, [R1+0x6f8] ;  /* 0x0006f80001b17983 */ /* 0x000f280000300800 */
[----:B------:R-:W5:Y:S01]  /*ace0*/  LDL.LU R178, [R1+0x6f4] ;  /* 0x0006f40001b27983 */ /* 0x000f620000300800 */
[----:B0-----:R-:W-:Y:S01]  /*acf0*/  IMAD.MOV.U32 R4, RZ, RZ, R19 ;  /* 0x000000ffff047224 */ /* 0x001fe200078e0013 */
[----:B------:R-:W-:Y:S01]  /*ad00*/  MOV R7, R16 ;  /* 0x0000001000077202 */ /* 0x000fe20000000f00 */
[----:B------:R-:W-:Y:S01]  /*ad10*/  IMAD.MOV.U32 R5, RZ, RZ, R18 ;  /* 0x000000ffff057224 */ /* 0x000fe200078e0012 */
[----:B------:R-:W3:Y:S01]  /*ad20*/  LDL.LU R179, [R1+0x6f0] ;  /* 0x0006f00001b37983 */ /* 0x000ee20000300800 */
[----:B------:R-:W-:-:S03]  /*ad30*/  IMAD.MOV.U32 R6, RZ, RZ, R17 ;  /* 0x000000ffff067224 */ /* 0x000fc600078e0011 */
[----:B------:R-:W4:Y:S04]  /*ad40*/  LDL.LU R180, [R1+0x6ec] ;  /* 0x0006ec0001b47983 */ /* 0x000f280000300800 */
[----:B------:R0:W-:Y:S04]  /*ad50*/  STS.128 [R252+UR8+0x1000], R4 ;  /* 0x00100004fc007988 */ /* 0x0001e80008000c08 */
[----:B------:R-:W4:Y:S04]  /*ad60*/  LDL.LU R181, [R1+0x6e8] ;  /* 0x0006e80001b57983 */ /* 0x000f280000300800 */
[----:B------:R-:W4:Y:S04]  /*ad70*/  LDL.LU R182, [R1+0x6e4] ;  /* 0x0006e40001b67983 */ /* 0x000f280000300800 */
[----:B------:R-:W4:Y:S01]  /*ad80*/  LDL.LU R183, [R1+0x6e0] ;  /* 0x0006e00001b77983 */ /* 0x000f220000300800 */
[----:B0-----:R-:W-:Y:S01]  /*ad90*/  IMAD.MOV.U32 R4, RZ, RZ, R23 ;  /* 0x000000ffff047224 */ /* 0x001fe200078e0017 */
[----:B------:R-:W-:Y:S01]  /*ada0*/  MOV R7, R20 ;  /* 0x0000001400077202 */ /* 0x000fe20000000f00 */
[----:B------:R-:W-:Y:S01]  /*adb0*/  IMAD.MOV.U32 R5, RZ, RZ, R22 ;  /* 0x000000ffff057224 */ /* 0x000fe200078e0016 */
[----:B------:R-:W2:Y:S01]  /*adc0*/  LDL.LU R184, [R1+0x6dc] ;  /* 0x0006dc0001b87983 */ /* 0x000ea20000300800 */
[----:B------:R-:W-:-:S03]  /*add0*/  IMAD.MOV.U32 R6, RZ, RZ, R21 ;  /* 0x000000ffff067224 */ /* 0x000fc600078e0015 */
[----:B------:R-:W5:Y:S04]  /*ade0*/  LDL.LU R185, [R1+0x6d8] ;  /* 0x0006d80001b97983 */ /* 0x000f680000300800 */
[----:B------:R-:W-:Y:S01]  /*adf0*/  STS.128 [R252+UR8+0x1800], R4 ;  /* 0x00180004fc007988 */ /* 0x000fe20008000c08 */
[----:B------:R-:W-:Y:S06]  /*ae00*/  BAR.SYNC.DEFER_BLOCKING 0x0 ;  /* 0x0000000000007b1d */ /* 0x000fec0000010000 */
[----:B------:R-:W3:Y:S04]  /*ae10*/  LDL.LU R186, [R1+0x6d4] ;  /* 0x0006d40001ba7983 */ /* 0x000ee80000300800 */
[----:B------:R-:W4:Y:S04]  /*ae20*/  LDL.LU R187, [R1+0x6d0] ;  /* 0x0006d00001bb7983 */ /* 0x000f280000300800 */
[----:B------:R-:W2:Y:S04]  /*ae30*/  LDL.LU R19, [R1+0x6cc] ;  /* 0x0006cc0001137983 */ /* 0x000ea80000300800 */
[----:B------:R-:W2:Y:S04]  /*ae40*/  LDL.LU R18, [R1+0x6c8] ;  /* 0x0006c80001127983 */ /* 0x000ea80000300800 */
[----:B------:R-:W0:Y:S04]  /*ae50*/  LDS.128 R8, [R0] ;  /* 0x0000000000087984 */ /* 0x000e280000000c00 */
[----:B------:R-:W1:Y:S04]  /*ae60*/  LDS.128 R4, [R0+0x100] ;  /* 0x0001000000047984 */ /* 0x000e680000000c00 */
[----:B------:R-:W2:Y:S04]  /*ae70*/  LDL.LU R17, [R1+0x6c4] ;  /* 0x0006c40001117983 */ /* 0x000ea80000300800 */
[----:B------:R-:W2:Y:S04]  /*ae80*/  LDL.LU R16, [R1+0x6c0] ;  /* 0x0006c00001107983 */ /* 0x000ea80000300800 */
[----:B------:R-:W5:Y:S04]  /*ae90*/  LDL.LU R23, [R1+0x6bc] ;  /* 0x0006bc0001177983 */ /* 0x000f680000300800 */
[----:B------:R-:W5:Y:S04]  /*aea0*/  LDL.LU R22, [R1+0x6b8] ;  /* 0x0006b80001167983 */ /* 0x000f680000300800 */
[----:B------:R-:W5:Y:S04]  /*aeb0*/  LDL.LU R21, [R1+0x6b4] ;  /* 0x0006b40001157983 */ /* 0x000f680000300800 */
[----:B------:R-:W5:Y:S04]  /*aec0*/  LDL.LU R20, [R1+0x6b0] ;  /* 0x0006b00001147983 */ /* 0x000f680000300800 */
[----:B------:R-:W1:Y:S04]  /*aed0*/  LDS.128 R24, [R0+0x200] ;  /* 0x0002000000187984 */ /* 0x000e680000000c00 */
[----:B0-----:R-:W-:Y:S04]  /*aee0*/  STL.64 [R1+0x1a0], R8 ;  /* 0x0001a00801007387 */ /* 0x001fe80000100a00 */
[----:B------:R-:W-:Y:S04]  /*aef0*/  STL.64 [R1+0x1a8], R10 ;  /* 0x0001a80a01007387 */ /* 0x000fe80000100a00 */
[----:B------:R-:W0:Y:S04]  /*af00*/  LDS.128 R8, [R0+0x300] ;  /* 0x0003000000087984 */ /* 0x000e280000000c00 */
[----:B-1----:R-:W-:Y:S04]  /*af10*/  STL.64 [R1+0x190], R4 ;  /* 0x0001900401007387 */ /* 0x002fe80000100a00 */
[----:B------:R-:W-:Y:S04]  /*af20*/  STL.64 [R1+0x198], R6 ;  /* 0x0001980601007387 */ /* 0x000fe80000100a00 */
[----:B------:R-:W1:Y:S04]  /*af30*/  LDS.128 R4, [R0+0x400] ;  /* 0x0004000000047984 */ /* 0x000e680000000c00 */
[----:B------:R-:W-:Y:S04]  /*af40*/  STL.64 [R1+0x180], R24 ;  /* 0x0001801801007387 */ /* 0x000fe80000100a00 */
        /* <DEDUP_REMOVED lines=13> */
[----:B------:R-:W-:Y:S04]  /*b020*/  STL.64 [R1+0x150], R24 ;  /* 0x0001501801007387 */ /* 0x000fe80000100a00 */
[----:B------:R-:W-:Y:S04]  /*b030*/  STL.64 [R1+0x158], R26 ;  /* 0x0001581a01007387 */ /* 0x000fe80000100a00 */
        /* <DEDUP_REMOVED lines=18> */
[----:B------:R0:W-:Y:S04]  /*b160*/  STS.128 [R2+UR8+0x1000], R8 ;  /* 0x0010000802007988 */ /* 0x0001e80008000c08 */
[----:B------:R-:W-:Y:S01]  /*b170*/  STS.128 [R2+UR8+0x1800], R12 ;  /* 0x0018000c02007988 */ /* 0x000fe20008000c08 */
[----:B-1----:R-:W-:Y:S01]  /*b180*/  IMAD.MOV.U32 R4, RZ, RZ, R57 ;  /* 0x000000ffff047224 */ /* 0x002fe200078e0039 */
[----:B------:R-:W-:Y:S01]  /*b190*/  MOV R7, R75 ;  /* 0x0000004b00077202 */ /* 0x000fe20000000f00 */
[----:B------:R-:W-:-:S02]  /*b1a0*/  IMAD.MOV.U32 R5, RZ, RZ, R59 ;  /* 0x000000ffff057224 */ /* 0x000fc400078e003b */
[----:B------:R-:W-:-:S05]  /*b1b0*/  IMAD.MOV.U32 R6, RZ, RZ, R73 ;  /* 0x000000ffff067224 */ /* 0x000fca00078e0049 */
[----:B------:R1:W-:Y:S01]  /*b1c0*/  STS.128 [R252+UR8], R4 ;  /* 0x00000004fc007988 */ /* 0x0003e20008000c08 */
[----:B0-----:R-:W-:Y:S01]  /*b1d0*/  IMAD.MOV.U32 R8, RZ, RZ, R61 ;  /* 0x000000ffff087224 */ /* 0x001fe200078e003d */
[----:B------:R-:W-:Y:S01]  /*b1e0*/  MOV R11, R79 ;  /* 0x0000004f000b7202 */ /* 0x000fe20000000f00 */
[----:B------:R-:W-:Y:S02]  /*b1f0*/  IMAD.MOV.U32 R9, RZ, RZ, R63 ;  /* 0x000000ffff097224 */ /* 0x000fe400078e003f */
[----:B------:R-:W-:Y:S02]  /*b200*/  IMAD.MOV.U32 R10, RZ, RZ, R77 ;  /* 0x000000ffff0a7224 */ /* 0x000fe400078e004d */
[----:B-1----:R-:W-:Y:S01]  /*b210*/  IMAD.MOV.U32 R4, RZ, RZ, R65 ;  /* 0x000000ffff047224 */ /* 0x002fe200078e0041 */
[----:B------:R-:W-:Y:S01]  /*b220*/  MOV R7, R83 ;  /* 0x0000005300077202 */ /* 0x000fe20000000f00 */
[----:B------:R-:W-:Y:S02]  /*b230*/  IMAD.MOV.U32 R5, RZ, RZ, R67 ;  /* 0x000000ffff057224 */ /* 0x000fe400078e0043 */
[----:B------:R-:W-:-:S05]  /*b240*/  IMAD.MOV.U32 R6, RZ, RZ, R81 ;  /* 0x000000ffff067224 */ /* 0x000fca00078e0051 */
[----:B------:R0:W-:Y:S04]  /*b250*/  STS.128 [R252+UR8+0x1000], R4 ;  /* 0x00100004fc007988 */ /* 0x0001e80008000c08 */
[----:B------:R1:W-:Y:S01]  /*b260*/  STS.128 [R252+UR8+0x800], R8 ;  /* 0x00080008fc007988 */ /* 0x0003e20008000c08 */
[----:B0-----:R-:W-:Y:S01]  /*b270*/  IMAD.MOV.U32 R4, RZ, RZ, R69 ;  /* 0x000000ffff047224 */ /* 0x001fe200078e0045 */
[----:B------:R-:W-:Y:S01]  /*b280*/  MOV R7, R87 ;  /* 0x0000005700077202 */ /* 0x000fe20000000f00 */
[----:B------:R-:W-:Y:S02]  /*b290*/  IMAD.MOV.U32 R5, RZ, RZ, R71 ;  /* 0x000000ffff057224 */ /* 0x000fe400078e0047 */
[----:B------:R-:W-:Y:S01]  /*b2a0*/  IMAD.MOV.U32 R6, RZ, RZ, R85 ;  /* 0x000000ffff067224 */ /* 0x000fe200078e0055 */
[----:B-1----:R-:W3:Y:S04]  /*b2b0*/  LDL.LU R8, [R1+0x370] ;  /* 0x0003700001087983 */ /* 0x002ee80000300800 */
[----:B------:R-:W-:Y:S01]  /*b2c0*/  STS.128 [R252+UR8+0x1800], R4 ;  /* 0x00180004fc007988 */ /* 0x000fe20008000c08 */
[----:B------:R-:W-:Y:S06]  /*b2d0*/  BAR.SYNC.DEFER_BLOCKING 0x0 ;  /* 0x0000000000007b1d */ /* 0x000fec0000010000 */
[----:B------:R-:W3:Y:S04]  /*b2e0*/  LDL.LU R9, [R1+0x378] ;  /* 0x0003780001097983 */ /* 0x000ee80000300800 */
[----:B------:R-:W3:Y:S04]  /*b2f0*/  LDL.LU R10, [R1+0x3b0] ;  /* 0x0003b000010a7983 */ /* 0x000ee80000300800 */
[----:B------:R-:W3:Y:S04]  /*b300*/  LDL.LU R11, [R1+0x3b8] ;  /* 0x0003b800010b7983 */ /* 0x000ee80000300800 */
[----:B------:R-:W0:Y:S04]  /*b310*/  LDS.128 R12, [R0] ;  /* 0x00000000000c7984 */ /* 0x000e280000000c00 */
[----:B------:R-:W1:Y:S04]  /*b320*/  LDS.128 R4, [R0+0x100] ;  /* 0x0001000000047984 */ /* 0x000e680000000c00 */
[----:B------:R-:W4:Y:S04]  /*b330*/  LDS.128 R24, [R0+0x200] ;  /* 0x0002000000187984 */ /* 0x000f280000000c00 */
[----:B0-----:R-:W-:Y:S04]  /*b340*/  STL.64 [R1+0x120], R12 ;  /* 0x0001200c01007387 */ /* 0x001fe80000100a00 */
[----:B------:R-:W-:Y:S04]  /*b350*/  STL.64 [R1+0x128], R14 ;  /* 0x0001280e01007387 */ /* 0x000fe80000100a00 */
[----:B------:R-:W0:Y:S04]  /*b360*/  LDS.128 R12, [R0+0x300] ;  /* 0x00030000000c7984 */ /* 0x000e280000000c00 */
[----:B-1----:R-:W-:Y:S04]  /*b370*/  STL.64 [R1+0x110], R4 ;  /* 0x0001100401007387 */ /* 0x002fe80000100a00 */
[----:B------:R-:W-:Y:S04]  /*b380*/  STL.64 [R1+0x118], R6 ;  /* 0x0001180601007387 */ /* 0x000fe80000100a00 */
[----:B------:R-:W1:Y:S04]  /*b390*/  LDS.128 R4, [R0+0x400] ;  /* 0x0004000000047984 */ /* 0x000e680000000c00 */
[----:B----4-:R-:W-:Y:S04]  /*b3a0*/  STL.64 [R1+0x100], R24 ;  /* 0x0001001801007387 */ /* 0x010fe80000100a00 */
[----:B------:R-:W-:Y:S04]  /*b3b0*/  STL.64 [R1+0x108], R26 ;  /* 0x0001081a01007387 */ /* 0x000fe80000100a00 */
        /* <DEDUP_REMOVED lines=8> */
[----:B------:R-:W-:Y:S01]  /*b440*/  STL.64 [R1+0xd8], R26 ;  /* 0x0000d81a01007387 */ /* 0x000fe20000100a00 */
[----:B------:R-:W-:Y:S06]  /*b450*/  BAR.SYNC.DEFER_BLOCKING 0x0 ;  /* 0x0000000000007b1d */ /* 0x000fec0000010000 */
[----:B0-----:R-:W-:Y:S04]  /*b460*/  STL.64 [R1+0xc0], R12 ;  /* 0x0000c00c01007387 */ /* 0x001fe80000100a00 */
[----:B------:R-:W-:Y:S04]  /*b470*/  STL.64 [R1+0xc8], R14 ;  /* 0x0000c80e01007387 */ /* 0x000fe80000100a00 */
[----:B-1----:R0:W-:Y:S04]  /*b480*/  STL.64 [R1+0xb0], R4 ;  /* 0x0000b00401007387 */ /* 0x0021e80000100a00 */
[----:B------:R1:W-:Y:S04]  /*b490*/  STL.64 [R1+0xb8], R6 ;  /* 0x0000b80601007387 */ /* 0x0003e80000100a00 */
[----:B0-----:R-:W4:Y:S04]  /*b4a0*/  LDL.LU R4, [R1+0x380] ;  /* 0x0003800001047983 */ /* 0x001f280000300800 */
[----:B------:R-:W4:Y:S04]  /*b4b0*/  LDL.LU R5, [R1+0x388] ;  /* 0x0003880001057983 */ /* 0x000f280000300800 */
[----:B-1----:R-:W4:Y:S04]  /*b4c0*/  LDL.LU R6, [R1+0x3c0] ;  /* 0x0003c00001067983 */ /* 0x002f280000300800 */
[----:B------:R-:W4:Y:S04]  /*b4d0*/  LDL.LU R7, [R1+0x3c8] ;  /* 0x0003c80001077983 */ /* 0x000f280000300800 */
[----:B----4-:R0:W-:Y:S04]  /*b4e0*/  STS.128 [R2+UR8+0x800], R4 ;  /* 0x0008000402007988 */ /* 0x0101e80008000c08 */
[----:B0-----:R-:W4:Y:S04]  /*b4f0*/  LDL.LU R4, [R1+0x390] ;  /* 0x0003900001047983 */ /* 0x001f280000300800 */
[----:B------:R-:W4:Y:S04]  /*b500*/  LDL.LU R5, [R1+0x398] ;  /* 0x0003980001057983 */ /* 0x000f280000300800 */
[----:B------:R-:W4:Y:S04]  /*b510*/  LDL.LU R6, [R1+0x3d0] ;  /* 0x0003d00001067983 */ /* 0x000f280000300800 */
[----:B------:R-:W4:Y:S04]  /*b520*/  LDL.LU R7, [R1+0x3d8] ;  /* 0x0003d80001077983 */ /* 0x000f280000300800 */
[----:B---3--:R0:W-:Y:S04]  /*b530*/  STS.128 [R2+UR8], R8 ;  /* 0x0000000802007988 */ /* 0x0081e80008000c08 */
[----:B0-----:R-:W3:Y:S04]  /*b540*/  LDL.LU R8, [R1+0x3a0] ;  /* 0x0003a00001087983 */ /* 0x001ee80000300800 */
[----:B------:R-:W3:Y:S04]  /*b550*/  LDL.LU R9, [R1+0x3a8] ;  /* 0x0003a80001097983 */ /* 0x000ee80000300800 */
[----:B------:R-:W3:Y:S04]  /*b560*/  LDL.LU R10, [R1+0x3e0] ;  /* 0x0003e000010a7983 */ /* 0x000ee80000300800 */
[----:B------:R-:W3:Y:S04]  /*b570*/  LDL.LU R11, [R1+0x3e8] ;  /* 0x0003e800010b7983 */ /* 0x000ee80000300800 */
[----:B----4-:R0:W-:Y:S04]  /*b580*/  STS.128 [R2+UR8+0x1000], R4 ;  /* 0x0010000402007988 */ /* 0x0101e80008000c08 */
[----:B0-----:R-:W4:Y:S04]  /*b590*/  LDL.LU R4, [R1+0x374] ;  /* 0x0003740001047983 */ /* 0x001f280000300800 */
[----:B------:R-:W4:Y:S04]  /*b5a0*/  LDL.LU R5, [R1+0x37c] ;  /* 0x00037c0001057983 */ /* 0x000f280000300800 */
[----:B------:R-:W4:Y:S04]  /*b5b0*/  LDL.LU R6, [R1+0x3b4] ;  /* 0x0003b40001067983 */ /* 0x000f280000300800 */
[----:B------:R-:W4:Y:S04]  /*b5c0*/  LDL.LU R7, [R1+0x3bc] ;  /* 0x0003bc0001077983 */ /* 0x000f280000300800 */
[----:B---3--:R-:W-:Y:S04]  /*b5d0*/  STS.128 [R2+UR8+0x1800], R8 ;  /* 0x0018000802007988 */ /* 0x008fe80008000c08 */
[----:B----4-:R0:W-:Y:S04]  /*b5e0*/  STS.128 [R252+UR8], R4 ;  /* 0x00000004fc007988 */ /* 0x0101e80008000c08 */
[----:B0-----:R-:W3:Y:S04]  /*b5f0*/  LDL.LU R4, [R1+0x384] ;  /* 0x0003840001047983 */ /* 0x001ee80000300800 */
[----:B------:R-:W3:Y:S04]  /*b600*/  LDL.LU R5, [R1+0x38c] ;  /* 0x00038c0001057983 */ /* 0x000ee80000300800 */
[----:B------:R-:W3:Y:S04]  /*b610*/  LDL.LU R6, [R1+0x3c4] ;  /* 0x0003c40001067983 */ /* 0x000ee80000300800 */
[----:B------:R-:W3:Y:S04]  /*b620*/  LDL.LU R7, [R1+0x3cc] ;  /* 0x0003cc0001077983 */ /* 0x000ee80000300800 */
[----:B------:R-:W4:Y:S04]  /*b630*/  LDL.LU R8, [R1+0x394] ;  /* 0x0003940001087983 */ /* 0x000f280000300800 */
[----:B------:R-:W4:Y:S04]  /*b640*/  LDL.LU R9, [R1+0x39c] ;  /* 0x00039c0001097983 */ /* 0x000f280000300800 */
[----:B------:R-:W4:Y:S04]  /*b650*/  LDL.LU R10, [R1+0x3d4] ;  /* 0x0003d400010a7983 */ /* 0x000f280000300800 */
[----:B------:R-:W4:Y:S04]  /*b660*/  LDL.LU R11, [R1+0x3dc] ;  /* 0x0003dc00010b7983 */ /* 0x000f280000300800 */
[----:B-----5:R-:W-:Y:S04]  /*b670*/  STS.128 [R252+UR8+0x1800], R20 ;  /* 0x00180014fc007988 */ /* 0x020fe80008000c08 */
[----:B---3--:R-:W-:Y:S04]  /*b680*/  STS.128 [R252+UR8+0x800], R4 ;  /* 0x00080004fc007988 */ /* 0x008fe80008000c08 */
[----:B----4-:R-:W-:Y:S01]  /*b690*/  STS.128 [R252+UR8+0x1000], R8 ;  /* 0x00100008fc007988 */ /* 0x010fe20008000c08 */
[----:B------:R-:W-:Y:S06]  /*b6a0*/  BAR.SYNC.DEFER_BLOCKING 0x0 ;  /* 0x0000000000007b1d */ /* 0x000fec0000010000 */
[----:B------:R-:W0:Y:S04]  /*b6b0*/  LDS.128 R36, [R0+0x600] ;  /* 0x0006000000247984 */ /* 0x000e280000000c00 */
[----:B------:R-:W1:Y:S04]  /*b6c0*/  LDS.128 R20, [R0+0x700] ;  /* 0x0007000000147984 */ /* 0x000e680000000c00 */
[----:B------:R-:W-:Y:S04]  /*b6d0*/  LDS.128 R32, [R0] ;  /* 0x0000000000207984 */ /* 0x000fe80000000c00 */
[----:B------:R-:W-:Y:S04]  /*b6e0*/  LDS.128 R28, [R0+0x100] ;  /* 0x00010000001c7984 */ /* 0x000fe80000000c00 */
[----:B------:R-:W-:Y:S04]  /*b6f0*/  LDS.128 R24, [R0+0x200] ;  /* 0x0002000000187984 */ /* 0x000fe80000000c00 */
[----:B------:R-:W-:Y:S04]  /*b700*/  LDS.128 R12, [R0+0x300] ;  /* 0x00030000000c7984 */ /* 0x000fe80000000c00 */
[----:B------:R-:W-:Y:S04]  /*b710*/  LDS.128 R8, [R0+0x400] ;  /* 0x0004000000087984 */ /* 0x000fe80000000c00 */
[----:B------:R-:W-:Y:S01]  /*b720*/  LDS.128 R4, [R0+0x500] ;  /* 0x0005000000047984 */ /* 0x000fe20000000c00 */
[----:B------:R-:W-:Y:S06]  /*b730*/  BAR.SYNC.DEFER_BLOCKING 0x0 ;  /* 0x0000000000007b1d */ /* 0x000fec0000010000 */
        /* <DEDUP_REMOVED lines=23> */
[----:B---3--:R0:W-:Y:S04]  /*b8b0*/  STS.128 [R2+UR8+0x1000], R20 ;  /* 0x0010001402007988 */ /* 0x0081e80008000c08 */
        /* <DEDUP_REMOVED lines=15> */
[----:B0-----:R-:W-:Y:S01]  /*b9b0*/  IMAD.MOV.U32 R20, RZ, RZ, R247 ;  /* 0x000000ffff147224 */ /* 0x001fe200078e00f7 */
[----:B------:R-:W-:Y:S01]  /*b9c0*/  MOV R23, R244 ;  /* 0x000000f400177202 */ /* 0x000fe20000000f00 */
[----:B------:R-:W-:-:S02]  /*b9d0*/  IMAD.MOV.U32 R21, RZ, RZ, R246 ;  /* 0x000000ffff157224 */ /* 0x000fc400078e00f6 */
[----:B------:R-:W-:Y:S01]  /*b9e0*/  IMAD.MOV.U32 R22, RZ, RZ, R245 ;  /* 0x000000ffff167224 */ /* 0x000fe200078e00f5 */
[----:B------:R-:W-:Y:S01]  /*b9f0*/  MOV R67, R110 ;  /* 0x0000006e00437202 */ /* 0x000fe20000000f00 */
[----:B------:R-:W-:Y:S02]  /*ba00*/  IMAD.MOV.U32 R64, RZ, RZ, R92 ;  /* 0x000000ffff407224 */ /* 0x000fe400078e005c */
[----:B------:R-:W-:Y:S02]  /*ba10*/  IMAD.MOV.U32 R65, RZ, RZ, R94 ;  /* 0x000000ffff417224 */ /* 0x000fe400078e005e */
[----:B------:R-:W-:Y:S01]  /*ba20*/  IMAD.MOV.U32 R66, RZ, RZ, R108 ;  /* 0x000000ffff427224 */ /* 0x000fe200078e006c */
[----:B--2---:R-:W-:Y:S01]  /*ba30*/  STS.128 [R252+UR8+0x1800], R16 ;  /* 0x00180010fc007988 */ /* 0x004fe20008000c08 */
[----:B------:R-:W-:Y:S06]  /*ba40*/  BAR.SYNC.DEFER_BLOCKING 0x0 ;  /* 0x0000000000007b1d */ /* 0x000fec0000010000 */
[----:B------:R-:W0:Y:S04]  /*ba50*/  LDS.128 R40, [R0] ;  /* 0x0000000000287984 */ /* 0x000e280000000c00 */
[----:B------:R-:W1:Y:S04]  /*ba60*/  LDS.128 R36, [R0+0x100] ;  /* 0x0001000000247984 */ /* 0x000e680000000c00 */
[----:B------:R-:W2:Y:S04]  /*ba70*/  LDS.128 R244, [R0+0x300] ;  /* 0x0003000000f47984 */ /* 0x000ea80000000c00 */
[----:B------:R-:W3:Y:S04]  /*ba80*/  LDS.128 R16, [R0+0x200] ;  /* 0x0002000000107984 */ /* 0x000ee80000000c00 */
[----:B0-----:R-:W-:Y:S04]  /*ba90*/  STL.64 [R1+0x40], R40 ;  /* 0x0000402801007387 */ /* 0x001fe80000100a00 */
[----:B------:R-:W-:Y:S04]  /*baa0*/  STL.64 [R1+0x48], R42 ;  /* 0x0000482a01007387 */ /* 0x000fe80000100a00 */
[----:B-1----:R-:W-:Y:S04]  /*bab0*/  STL.64 [R1+0x30], R36 ;  /* 0x0000302401007387 */ /* 0x002fe80000100a00 */
[----:B------:R-:W-:Y:S04]  /*bac0*/  STL.64 [R1+0x38], R38 ;  /* 0x0000382601007387 */ /* 0x000fe80000100a00 */
[----:B--2---:R-:W-:Y:S04]  /*bad0*/  STL [R1+0x61c], R244 ;  /* 0x00061cf401007387 */ /* 0x004fe80000100800 */
[----:B---3--:R-:W-:Y:S04]  /*bae0*/  STL.64 [R1+0x20], R16 ;  /* 0x0000201001007387 */ /* 0x008fe80000100a00 */
[----:B------:R-:W-:Y:S04]  /*baf0*/  STL.64 [R1+0x28], R18 ;  /* 0x0000281201007387 */ /* 0x000fe80000100a00 */
[----:B------:R-:W0:Y:S04]  /*bb00*/  LDS.128 R16, [R0+0x400] ;  /* 0x0004000000107984 */ /* 0x000e280000000c00 */
[----:B------:R-:W-:Y:S04]  /*bb10*/  STL [R1+0x618], R245 ;  /* 0x000618f501007387 */ /* 0x000fe80000100800 */
[----:B------:R-:W-:Y:S04]  /*bb20*/  STL [R1+0x614], R246 ;  /* 0x000614f601007387 */ /* 0x000fe80000100800 */
[----:B------:R-:W1:Y:S04]  /*bb30*/  LDS.128 R40, [R0+0x500] ;  /* 0x0005000000287984 */ /* 0x000e680000000c00 */
[----:B------:R-:W-:Y:S04]  /*bb40*/  STL [R1+0x610], R247 ;  /* 0x000610f701007387 */ /* 0x000fe80000100800 */
[----:B------:R-:W2:Y:S04]  /*bb50*/  LDS.128 R36, [R0+0x600] ;  /* 0x0006000000247984 */ /* 0x000ea80000000c00 */
[----:B0-----:R-:W-:Y:S04]  /*bb60*/  STL.64 [R1+0x80], R16 ;  /* 0x0000801001007387 */ /* 0x001fe80000100a00 */
[----:B------:R-:W-:Y:S04]  /*bb70*/  STL.64 [R1+0x88], R18 ;  /* 0x0000881201007387 */ /* 0x000fe80000100a00 */
[----:B------:R-:W0:Y:S01]  /*bb80*/  LDS.128 R16, [R0+0x700] ;  /* 0x0007000000107984 */ /* 0x000e220000000c00 */
[----:B------:R-:W-:Y:S06]  /*bb90*/  BAR.SYNC.DEFER_BLOCKING 0x0 ;  /* 0x0000000000007b1d */ /* 0x000fec0000010000 */
[----:B-1----:R-:W-:Y:S04]  /*bba0*/  STL.64 [R1+0x70], R40 ;  /* 0x0000702801007387 */ /* 0x002fe80000100a00 */
[----:B------:R-:W-:Y:S04]  /*bbb0*/  STL.64 [R1+0x78], R42 ;  /* 0x0000782a01007387 */ /* 0x000fe80000100a00 */
[----:B--2---:R-:W-:Y:S04]  /*bbc0*/  STL.64 [R1+0x60], R36 ;  /* 0x0000602401007387 */ /* 0x004fe80000100a00 */
[----:B------:R-:W-:Y:S04]  /*bbd0*/  STL.64 [R1+0x68], R38 ;  /* 0x0000682601007387 */ /* 0x000fe80000100a00 */
[----:B------:R-:W-:Y:S04]  /*bbe0*/  STS.128 [R2+UR8], R20 ;  /* 0x0000001402007988 */ /* 0x000fe80008000c08 */
[----:B0-----:R0:W-:Y:S04]  /*bbf0*/  STL.64 [R1+0x50], R16 ;  /* 0x0000501001007387 */ /* 0x0011e80000100a00 */
[----:B------:R1:W-:Y:S01]  /*bc00*/  STL.64 [R1+0x58], R18 ;  /* 0x0000581201007387 */ /* 0x0003e20000100a00 */
[----:B0-----:R-:W-:-:S02]  /*bc10*/  IMAD.MOV.U32 R16, RZ, RZ, R163 ;  /* 0x000000ffff107224 */ /* 0x001fc400078e00a3 */
[----:B------:R-:W-:Y:S01]  /*bc20*/  IMAD.MOV.U32 R17, RZ, RZ, R162 ;  /* 0x000000ffff117224 */ /* 0x000fe200078e00a2 */
[----:B------:R-:W-:Y:S01]  /*bc30*/  MOV R23, R155 ;  /* 0x0000009b00177202 */ /* 0x000fe20000000f00 */
[----:B-1----:R-:W-:Y:S01]  /*bc40*/  IMAD.MOV.U32 R18, RZ, RZ, R161 ;  /* 0x000000ffff127224 */ /* 0x002fe200078e00a1 */
[----:B------:R-:W-:Y:S01]  /*bc50*/  MOV R19, R160 ;  /* 0x000000a000137202 */ /* 0x000fe20000000f00 */
[----:B------:R-:W-:Y:S01]  /*bc60*/  IMAD.MOV.U32 R20, RZ, RZ, R152 ;  /* 0x000000ffff147224 */ /* 0x000fe200078e0098 */
[----:B------:R-:W2:Y:S04]  /*bc70*/  LDL.LU R163, [R1+0x6ac] ;  /* 0x0006ac0001a37983 */ /* 0x000ea80000300800 */
[----:B------:R0:W-:Y:S01]  /*bc80*/  STS.128 [R2+UR8+0x800], R16 ;  /* 0x0008001002007988 */ /* 0x0001e20008000c08 */
[----:B------:R-:W-:-:S02]  /*bc90*/  IMAD.MOV.U32 R21, RZ, RZ, R153 ;  /* 0x000000ffff157224 */ /* 0x000fc400078e0099 */
[----:B------:R-:W-:Y:S01]  /*bca0*/  IMAD.MOV.U32 R22, RZ, RZ, R154 ;  /* 0x000000ffff167224 */ /* 0x000fe200078e009a */
[----:B------:R-:W2:Y:S01]  /*bcb0*/  LDL.LU R162, [R1+0x6a8] ;  /* 0x0006a80001a27983 */ /* 0x000ea20000300800 */
[----:B0-----:R-:W-:Y:S01]  /*bcc0*/  IMAD.MOV.U32 R16, RZ, RZ, R188 ;  /* 0x000000ffff107224 */ /* 0x001fe200078e00bc */
[----:B------:R-:W-:Y:S01]  /*bcd0*/  MOV R19, R191 ;  /* 0x000000bf00137202 */ /* 0x000fe20000000f00 */
[----:B------:R-:W-:Y:S02]  /*bce0*/  IMAD.MOV.U32 R17, RZ, RZ, R189 ;  /* 0x000000ffff117224 */ /* 0x000fe400078e00bd */
[----:B------:R-:W-:Y:S01]  /*bcf0*/  IMAD.MOV.U32 R18, RZ, RZ, R190 ;  /* 0x000000ffff127224 */ /* 0x000fe200078e00be */
[----:B------:R0:W-:Y:S04]  /*bd00*/  STS.128 [R2+UR8+0x1800], R20 ;  /* 0x0018001402007988 */ /* 0x0001e80008000c08 */
[----:B------:R1:W-:Y:S04]  /*bd10*/  STS.128 [R2+UR8+0x1000], R16 ;  /* 0x0010001002007988 */ /* 0x0003e80008000c08 */
[----:B------:R-:W2:Y:S04]  /*bd20*/  LDL.LU R161, [R1+0x6a4] ;  /* 0x0006a40001a17983 */ /* 0x000ea80000300800 */
[----:B------:R-:W2:Y:S01]  /*bd30*/  LDL.LU R160, [R1+0x6a0] ;  /* 0x0006a00001a07983 */ /* 0x000ea20000300800 */
[----:B0-----:R-:W-:Y:S01]  /*bd40*/  IMAD.MOV.U32 R20, RZ, RZ, R240 ;  /* 0x000000ffff147224 */ /* 0x001fe200078e00f0 */
[----:B------:R-:W-:Y:S01]  /*bd50*/  MOV R23, R243 ;  /* 0x000000f300177202 */ /* 0x000fe20000000f00 */
[----:B------:R-:W-:Y:S01]  /*bd60*/  IMAD.MOV.U32 R21, RZ, RZ, R241 ;  /* 0x000000ffff157224 */ /* 0x000fe200078e00f1 */
[----:B------:R-:W3:Y:S01]  /*bd70*/  LDL.LU R188, [R1+0x69c] ;  /* 0x00069c0001bc7983 */ /* 0x000ee20000300800 */
[----:B-1----:R-:W-:Y:S01]  /*bd80*/  IMAD.MOV.U32 R16, RZ, RZ, R156 ;  /* 0x000000ffff107224 */ /* 0x002fe200078e009c */
[----:B------:R-:W-:Y:S01]  /*bd90*/  MOV R19, R159 ;  /* 0x0000009f00137202 */ /* 0x000fe20000000f00 */
[----:B------:R-:W-:Y:S01]  /*bda0*/  IMAD.MOV.U32 R17, RZ, RZ, R157 ;  /* 0x000000ffff117224 */ /* 0x000fe200078e009d */
[----:B------:R-:W4:Y:S01]  /*bdb0*/  LDL.LU R189, [R1+0x698] ;  /* 0x0006980001bd7983 */ /* 0x000f220000300800 */
[----:B------:R-:W-:-:S02]  /*bdc0*/  IMAD.MOV.U32 R18, RZ, RZ, R158 ;  /* 0x000000ffff127224 */ /* 0x000fc400078e009e */
[----:B------:R-:W-:Y:S01]  /*bdd0*/  IMAD.MOV.U32 R22, RZ, RZ, R242 ;  /* 0x000000ffff167224 */ /* 0x000fe200078e00f2 */
[----:B------:R-:W5:Y:S04]  /*bde0*/  LDL.LU R190, [R1+0x694] ;  /* 0x0006940001be7983 */ /* 0x000f680000300800 */
[----:B------:R0:W-:Y:S04]  /*bdf0*/  STS.128 [R252+UR8], R16 ;  /* 0x00000010fc007988 */ /* 0x0001e80008000c08 */
[----:B------:R-:W-:Y:S04]  /*be00*/  STS.128 [R252+UR8+0x1000], R20 ;  /* 0x00100014fc007988 */ /* 0x000fe80008000c08 */
        /* <DEDUP_REMOVED lines=18> */
[----:B------:R-:W-:Y:S01]  /*bf30*/  STS.128 [R252+UR8+0x1800], R16 ;  /* 0x00180010fc007988 */ /* 0x000fe20008000c08 */
[----:B------:R-:W-:Y:S06]  /*bf40*/  BAR.SYNC.DEFER_BLOCKING 0x0 ;  /* 0x0000000000007b1d */ /* 0x000fec0000010000 */
[----:B------:R-:W3:Y:S04]  /*bf50*/  LDL.LU R236, [R1+0x66c] ;  /* 0x00066c0001ec7983 */ /* 0x000ee80000300800 */
[----:B------:R-:W4:Y:S04]  /*bf60*/  LDL.LU R237, [R1+0x668] ;  /* 0x0006680001ed7983 */ /* 0x000f280000300800 */
[----:B------:R-:W5:Y:S04]  /*bf70*/  LDL.LU R238, [R1+0x664] ;  /* 0x0006640001ee7983 */ /* 0x000f680000300800 */
[----:B------:R-:W2:Y:S04]  /*bf80*/  LDL.LU R239, [R1+0x660] ;  /* 0x0006600001ef7983 */ /* 0x000ea80000300800 */
[----:B------:R-:W0:Y:S04]  /*bf90*/  LDS.128 R56, [R0] ;  /* 0x0000000000387984 */ /* 0x000e280000000c00 */
[----:B------:R-:W1:Y:S04]  /*bfa0*/  LDS.128 R52, [R0+0x100] ;  /* 0x0001000000347984 */ /* 0x000e680000000c00 */
[----:B------:R-:W-:Y:S04]  /*bfb0*/  LDS.128 R48, [R0+0x200] ;  /* 0x0002000000307984 */ /* 0x000fe80000000c00 */
[----:B------:R-:W-:Y:S04]  /*bfc0*/  LDS.128 R44, [R0+0x300] ;  /* 0x00030000002c7984 */ /* 0x000fe80000000c00 */
[----:B------:R-:W-:Y:S04]  /*bfd0*/  LDS.128 R40, [R0+0x400] ;  /* 0x0004000000287984 */ /* 0x000fe80000000c00 */
[----:B------:R-:W-:Y:S04]  /*bfe0*/  LDS.128 R36, [R0+0x500] ;  /* 0x0005000000247984 */ /* 0x000fe80000000c00 */
[----:B------:R-:W-:Y:S04]  /*bff0*/  LDS.128 R20, [R0+0x600] ;  /* 0x0006000000147984 */ /* 0x000fe80000000c00 */
[----:B------:R-:W-:Y:S01]  /*c000*/  LDS.128 R16, [R0+0x700] ;  /* 0x0007000000107984 */ /* 0x000fe20000000c00 */
[----:B------:R-:W-:Y:S06]  /*c010*/  BAR.SYNC.DEFER_BLOCKING 0x0 ;  /* 0x0000000000007b1d */ /* 0x000fec0000010000 */
[----:B------:R-:W3:Y:S04]  /*c020*/  LDL.LU R240, [R1+0x65c] ;  /* 0x00065c0001f07983 */ /* 0x000ee80000300800 */
[----:B------:R-:W4:Y:S04]  /*c030*/  LDL.LU R241, [R1+0x658] ;  /* 0x0006580001f17983 */ /* 0x000f280000300800 */
[----:B------:R-:W5:Y:S04]  /*c040*/  LDL.LU R242, [R1+0x654] ;  /* 0x0006540001f27983 */ /* 0x000f680000300800 */
[----:B------:R-:W2:Y:S04]  /*c050*/  LDL.LU R243, [R1+0x650] ;  /* 0x0006500001f37983 */ /* 0x000ea80000300800 */
[----:B------:R-:W4:Y:S04]  /*c060*/  LDL.LU R248, [R1+0x64c] ;  /* 0x00064c0001f87983 */ /* 0x000f280000300800 */
[----:B------:R-:W4:Y:S04]  /*c070*/  LDL.LU R249, [R1+0x648] ;  /* 0x0006480001f97983 */ /* 0x000f280000300800 */
[----:B------:R-:W4:Y:S04]  /*c080*/  LDL.LU R250, [R1+0x644] ;  /* 0x0006440001fa7983 */ /* 0x000f280000300800 */
[----:B------:R-:W4:Y:S04]  /*c090*/  LDL.LU R251, [R1+0x640] ;  /* 0x0006400001fb7983 */ /* 0x000f280000300800 */
[----:B0-----:R-:W-:Y:S04]  /*c0a0*/  STL [R1+0x62c], R56 ;  /* 0x00062c3801007387 */ /* 0x001fe80000100800 */
[----:B------:R-:W-:Y:S04]  /*c0b0*/  STL [R1+0x628], R57 ;  /* 0x0006283901007387 */ /* 0x000fe80000100800 */
[----:B------:R-:W-:Y:S04]  /*c0c0*/  STL [R1+0x624], R58 ;  /* 0x0006243a01007387 */ /* 0x000fe80000100800 */
[----:B------:R-:W-:Y:S04]  /*c0d0*/  STL [R1+0x620], R59 ;  /* 0x0006203b01007387 */ /* 0x000fe80000100800 */
[----:B-1----:R-:W-:Y:S04]  /*c0e0*/  STL [R1+0x63c], R52 ;  /* 0x00063c3401007387 */ /* 0x002fe80000100800 */
[----:B------:R-:W-:Y:S04]  /*c0f0*/  STL [R1+0x638], R53 ;  /* 0x0006383501007387 */ /* 0x000fe80000100800 */
[----:B------:R-:W-:Y:S04]  /*c100*/  STL [R1+0x634], R54 ;  /* 0x0006343601007387 */ /* 0x000fe80000100800 */
[----:B------:R-:W-:Y:S04]  /*c110*/  STL [R1+0x630], R55 ;  /* 0x0006303701007387 */ /* 0x000fe80000100800 */
[----:B------:R0:W-:Y:S04]  /*c120*/  STS.128 [R2+UR8+0x800], R64 ;  /* 0x0008004002007988 */ /* 0x0001e80008000c08 */
[----:B------:R-:W3:Y:S01]  /*c130*/  LDL.LU R92, [R1+0x3f0] ;  /* 0x0003f000015c7983 */ /* 0x000ee20000300800 */
[----:B0-----:R-:W-:-:S03]  /*c140*/  IMAD.MOV.U32 R64, RZ, RZ, R93 ;  /* 0x000000ffff407224 */ /* 0x001fc600078e005d */
[----:B------:R-:W3:Y:S01]  /*c150*/  LDL.LU R93, [R1+0x3f8] ;  /* 0x0003f800015d7983 */ /* 0x000ee20000300800 */
[----:B------:R-:W-:-:S03]  /*c160*/  IMAD.MOV.U32 R65, RZ, RZ, R95 ;  /* 0x000000ffff417224 */ /* 0x000fc600078e005f */
[----:B------:R-:W3:Y:S04]  /*c170*/  LDL.LU R94, [R1+0x430] ;  /* 0x00043000015e7983 */ /* 0x000ee80000300800 */
[----:B------:R-:W3:Y:S01]  /*c180*/  LDL.LU R95, [R1+0x438] ;  /* 0x00043800015f7983 */ /* 0x000ee20000300800 */
[----:B------:R-:W-:Y:S01]  /*c190*/  IMAD.MOV.U32 R60, RZ, RZ, R88 ;  /* 0x000000ffff3c7224 */ /* 0x000fe200078e0058 */
[----:B------:R-:W-:Y:S01]  /*c1a0*/  MOV R63, R106 ;  /* 0x0000006a003f7202 */ /* 0x000fe20000000f00 */
[----:B------:R-:W-:Y:S02]  /*c1b0*/  IMAD.MOV.U32 R61, RZ, RZ, R90 ;  /* 0x000000ffff3d7224 */ /* 0x000fe400078e005a */
[----:B------:R-:W-:-:S05]  /*c1c0*/  IMAD.MOV.U32 R62, RZ, RZ, R104 ;  /* 0x000000ffff3e7224 */ /* 0x000fca00078e0068 */
[----:B------:R0:W-:Y:S01]  /*c1d0*/  STS.128 [R2+UR8], R60 ;  /* 0x0000003c02007988 */ /* 0x0001e20008000c08 */
[----:B------:R-:W-:Y:S01]  /*c1e0*/  IMAD.MOV.U32 R68, RZ, RZ, R96 ;  /* 0x000000ffff447224 */ /* 0x000fe200078e0060 */
[----:B------:R-:W-:Y:S01]  /*c1f0*/  MOV R71, R114 ;  /* 0x0000007200477202 */ /* 0x000fe20000000f00 */
[----:B------:R-:W-:Y:S02]  /*c200*/  IMAD.MOV.U32 R69, RZ, RZ, R98 ;  /* 0x000000ffff457224 */ /* 0x000fe400078e0062 */
[----:B------:R-:W-:Y:S02]  /*c210*/  IMAD.MOV.U32 R70, RZ, RZ, R112 ;  /* 0x000000ffff467224 */ /* 0x000fe400078e0070 */
[----:B0-----:R-:W-:Y:S01]  /*c220*/  IMAD.MOV.U32 R60, RZ, RZ, R100 ;  /* 0x000000ffff3c7224 */ /* 0x001fe200078e0064 */
[----:B------:R-:W-:Y:S01]  /*c230*/  MOV R63, R118 ;  /* 0x00000076003f7202 */ /* 0x000fe20000000f00 */
[----:B------:R-:W-:Y:S02]  /*c240*/  IMAD.MOV.U32 R61, RZ, RZ, R102 ;  /* 0x000000ffff3d7224 */ /* 0x000fe400078e0066 */
[----:B------:R-:W-:-:S05]  /*c250*/  IMAD.MOV.U32 R62, RZ, RZ, R116 ;  /* 0x000000ffff3e7224 */ /* 0x000fca00078e0074 */
[----:B------:R0:W-:Y:S04]  /*c260*/  STS.128 [R2+UR8+0x1800], R60 ;  /* 0x0018003c02007988 */ /* 0x0001e80008000c08 */
[----:B------:R-:W-:Y:S01]  /*c270*/  STS.128 [R2+UR8+0x1000], R68 ;  /* 0x0010004402007988 */ /* 0x000fe20008000c08 */
[----:B0-----:R-:W-:Y:S01]  /*c280*/  IMAD.MOV.U32 R60, RZ, RZ, R89 ;  /* 0x000000ffff3c7224 */ /* 0x001fe200078e0059 */
[----:B------:R-:W-:Y:S01]  /*c290*/  MOV R63, R107 ;  /* 0x0000006b003f7202 */ /* 0x000fe20000000f00 */
[----:B------:R-:W-:Y:S02]  /*c2a0*/  IMAD.MOV.U32 R61, RZ, RZ, R91 ;  /* 0x000000ffff3d7224 */ /* 0x000fe400078e005b */
[----:B------:R-:W-:-:S05]  /*c2b0*/  IMAD.MOV.U32 R62, RZ, RZ, R105 ;  /* 0x000000ffff3e7224 */ /* 0x000fca00078e0069 */
[----:B------:R0:W-:Y:S01]  /*c2c0*/  STS.128 [R252+UR8], R60 ;  /* 0x0000003cfc007988 */ /* 0x0001e20008000c08 */
[----:B------:R-:W-:Y:S01]  /*c2d0*/  IMAD.MOV.U32 R66, RZ, RZ, R109 ;  /* 0x000000ffff427224 */ /* 0x000fe200078e006d */
[----:B------:R-:W-:Y:S01]  /*c2e0*/  MOV R67, R111 ;  /* 0x0000006f00437202 */ /* 0x000fe20000000f00 */
        /* <DEDUP_REMOVED lines=10> */
[----:B------:R-:W-:Y:S01]  /*c390*/  STS.128 [R252+UR8+0x1800], R60 ;  /* 0x0018003cfc007988 */ /* 0x000fe20008000c08 */
[----:B------:R-:W-:Y:S06]  /*c3a0*/  BAR.SYNC.DEFER_BLOCKING 0x0 ;  /* 0x0000000000007b1d */ /* 0x000fec0000010000 */
[----:B------:R-:W-:Y:S04]  /*c3b0*/  LDS.128 R88, [R0] ;  /* 0x0000000000587984 */ /* 0x000fe80000000c00 */
[----:B------:R-:W-:Y:S04]  /*c3c0*/  LDS.128 R84, [R0+0x100] ;  /* 0x0001000000547984 */ /* 0x000fe80000000c00 */
[----:B------:R-:W-:Y:S04]  /*c3d0*/  LDS.128 R80, [R0+0x200] ;  /* 0x0002000000507984 */ /* 0x000fe80000000c00 */
[----:B------:R-:W-:Y:S04]  /*c3e0*/  LDS.128 R76, [R0+0x300] ;  /* 0x00030000004c7984 */ /* 0x000fe80000000c00 */
[----:B------:R-:W-:Y:S04]  /*c3f0*/  LDS.128 R72, [R0+0x400] ;  /* 0x0004000000487984 */ /* 0x000fe80000000c00 */
[----:B------:R-:W-:Y:S04]  /*c400*/  LDS.128 R68, [R0+0x500] ;  /* 0x0005000000447984 */ /* 0x000fe80000000c00 */
[----:B------:R-:W-:Y:S04]  /*c410*/  LDS.128 R64, [R0+0x600] ;  /* 0x0006000000407984 */ /* 0x000fe80000000c00 */
[----:B------:R-:W-:Y:S01]  /*c420*/  LDS.128 R60, [R0+0x700] ;  /* 0x00070000003c7984 */ /* 0x000fe20000000c00 */
[----:B------:R-:W-:Y:S06]  /*c430*/  BAR.SYNC.DEFER_BLOCKING 0x0 ;  /* 0x0000000000007b1d */ /* 0x000fec0000010000 */
[----:B---3--:R0:W-:Y:S04]  /*c440*/  STS.128 [R2+UR8], R92 ;  /* 0x0000005c02007988 */ /* 0x0081e80008000c08 */
[----:B0-----:R-:W3:Y:S04]  /*c450*/  LDL.LU R92, [R1+0x400] ;  /* 0x00040000015c7983 */ /* 0x001ee80000300800 */
[----:B------:R-:W3:Y:S04]  /*c460*/  LDL.LU R93, [R1+0x408] ;  /* 0x00040800015d7983 */ /* 0x000ee80000300800 */
[----:B------:R-:W3:Y:S04]  /*c470*/  LDL.LU R94, [R1+0x440] ;  /* 0x00044000015e7983 */ /* 0x000ee80000300800 */
[----:B------:R-:W3:Y:S04]  /*c480*/  LDL.LU R95, [R1+0x448] ;  /* 0x00044800015f7983 */ /* 0x000ee80000300800 */
[----:B------:R-:W5:Y:S04]  /*c490*/  LDL.LU R96, [R1+0x410] ;  /* 0x0004100001607983 */ /* 0x000f680000300800 */
[----:B------:R-:W5:Y:S04]  /*c4a0*/  LDL.LU R97, [R1+0x418] ;  /* 0x0004180001617983 */ /* 0x000f680000300800 */
[----:B------:R-:W5:Y:S04]  /*c4b0*/  LDL.LU R98, [R1+0x450] ;  /* 0x0004500001627983 */ /* 0x000f680000300800 */
[----:B------:R-:W5:Y:S04]  /*c4c0*/  LDL.LU R99, [R1+0x458] ;  /* 0x0004580001637983 */ /* 0x000f680000300800 */
[----:B---3--:R0:W-:Y:S04]  /*c4d0*/  STS.128 [R2+UR8+0x800], R92 ;  /* 0x0008005c02007988 */ /* 0x0081e80008000c08 */
[----:B0-----:R-:W3:Y:S04]  /*c4e0*/  LDL.LU R92, [R1+0x420] ;  /* 0x00042000015c7983 */ /* 0x001ee80000300800 */
[----:B------:R-:W3:Y:S04]  /*c4f0*/  LDL.LU R93, [R1+0x428] ;  /* 0x00042800015d7983 */ /* 0x000ee80000300800 */
[----:B------:R-:W3:Y:S04]  /*c500*/  LDL.LU R94, [R1+0x460] ;  /* 0x00046000015e7983 */ /* 0x000ee80000300800 */
[----:B------:R-:W3:Y:S04]  /*c510*/  LDL.LU R95, [R1+0x468] ;  /* 0x00046800015f7983 */ /* 0x000ee80000300800 */
[----:B-----5:R2:W-:Y:S02]  /*c520*/  STS.128 [R2+UR8+0x1000], R96 ;  /* 0x0010006002007988 */ /* 0x0205e40008000c08 */
[----:B--2---:R-:W-:Y:S01]  /*c530*/  IMAD.MOV.U32 R96, RZ, RZ, R243 ;  /* 0x000000ffff607224 */ /* 0x004fe200078e00f3 */
[----:B------:R-:W-:Y:S01]  /*c540*/  MOV R99, R240 ;  /* 0x000000f000637202 */ /* 0x000fe20000000f00 */
[----:B------:R-:W-:-:S02]  /*c550*/  IMAD.MOV.U32 R97, RZ, RZ, R242 ;  /* 0x000000ffff617224 */ /* 0x000fc400078e00f2 */
[----:B----4-:R-:W-:Y:S01]  /*c560*/  IMAD.MOV.U32 R98, RZ, RZ, R241 ;  /* 0x000000ffff627224 */ /* 0x010fe200078e00f1 */
[----:B------:R-:W0:Y:S01]  /*c570*/  S2R R245, SR_TID.X ;  /* 0x0000000000f57919 */ /* 0x000e220000002100 */
[----:B------:R-:W-:Y:S01]  /*c580*/  MOV R240, R124 ;  /* 0x0000007c00f07202 */ /* 0x000fe20000000f00 */
[----:B------:R-:W-:Y:S01]  /*c590*/  IMAD.MOV.U32 R241, RZ, RZ, R126 ;  /* 0x000000fffff17224 */ /* 0x000fe200078e007e */
[----:B------:R-:W-:Y:S01]  /*c5a0*/  MOV R243, R142 ;  /* 0x0000008e00f37202 */ /* 0x000fe20000000f00 */
[----:B------:R-:W1:Y:S01]  /*c5b0*/  S2R R244, SR_TID.X ;  /* 0x0000000000f47919 */ /* 0x000e620000002100 */
[----:B------:R-:W-:Y:S01]  /*c5c0*/  IMAD.MOV.U32 R242, RZ, RZ, R140 ;  /* 0x000000fffff27224 */ /* 0x000fe200078e008c */
[----:B---3--:R2:W-:Y:S02]  /*c5d0*/  STS.128 [R2+UR8+0x1800], R92 ;  /* 0x0018005c02007988 */ /* 0x0085e40008000c08 */
[----:B--2---:R-:W-:Y:S01]  /*c5e0*/  IMAD.MOV.U32 R92, RZ, RZ, R251 ;  /* 0x000000ffff5c7224 */ /* 0x004fe200078e00fb */
[----:B------:R-:W-:Y:S01]  /*c5f0*/  MOV R95, R248 ;  /* 0x000000f8005f7202 */ /* 0x000fe20000000f00 */
[----:B------:R-:W-:-:S02]  /*c600*/  IMAD.MOV.U32 R93, RZ, RZ, R250 ;  /* 0x000000ffff5d7224 */ /* 0x000fc400078e00fa */
[----:B------:R-:W-:-:S05]  /*c610*/  IMAD.MOV.U32 R94, RZ, RZ, R249 ;  /* 0x000000ffff5e7224 */ /* 0x000fca00078e00f9 */
[----:B------:R2:W-:Y:S04]  /*c620*/  STS.128 [R252+UR8], R92 ;  /* 0x0000005cfc007988 */ /* 0x0005e80008000c08 */
[----:B------:R-:W-:Y:S01]  /*c630*/  STS.128 [R252+UR8+0x800], R96 ;  /* 0x00080060fc007988 */ /* 0x000fe20008000c08 */
[----:B--2---:R-:W-:Y:S01]  /*c640*/  IMAD.MOV.U32 R92, RZ, RZ, R239 ;  /* 0x000000ffff5c7224 */ /* 0x004fe200078e00ef */
[----:B------:R-:W-:Y:S01]  /*c650*/  MOV R95, R236 ;  /* 0x000000ec005f7202 */ /* 0x000fe20000000f00 */
[----:B------:R-:W-:Y:S02]  /*c660*/  IMAD.MOV.U32 R93, RZ, RZ, R238 ;  /* 0x000000ffff5d7224 */ /* 0x000fe400078e00ee */
[----:B------:R-:W-:-:S05]  /*c670*/  IMAD.MOV.U32 R94, RZ, RZ, R237 ;  /* 0x000000ffff5e7224 */ /* 0x000fca00078e00ed */
[----:B------:R2:W-:Y:S02]  /*c680*/  STS.128 [R252+UR8+0x1000], R92 ;  /* 0x0010005cfc007988 */ /* 0x0005e40008000c08 */
[----:B--2---:R-:W-:Y:S01]  /*c690*/  IMAD.MOV.U32 R92, RZ, RZ, R159 ;  /* 0x000000ffff5c7224 */ /* 0x004fe200078e009f */
[----:B------:R-:W-:Y:S01]  /*c6a0*/  MOV R95, R156 ;  /* 0x0000009c005f7202 */ /* 0x000fe20000000f00 */
[----:B------:R-:W-:Y:S02]  /*c6b0*/  IMAD.MOV.U32 R93, RZ, RZ, R158 ;  /* 0x000000ffff5d7224 */ /* 0x000fe400078e009e */
[----:B------:R-:W-:-:S05]  /*c6c0*/  IMAD.MOV.U32 R94, RZ, RZ, R157 ;  /* 0x000000ffff5e7224 */ /* 0x000fca00078e009d */
[----:B------:R-:W-:Y:S01]  /*c6d0*/  STS.128 [R252+UR8+0x1800], R92 ;  /* 0x0018005cfc007988 */ /* 0x000fe20008000c08 */
[----:B------:R-:W-:Y:S01]  /*c6e0*/  BAR.SYNC.DEFER_BLOCKING 0x0 ;  /* 0x0000000000007b1d */ /* 0x000fe20000010000 */
[----:B------:R-:W-:Y:S01]  /*c6f0*/  IMAD.MOV.U32 R156, RZ, RZ, R155 ;  /* 0x000000ffff9c7224 */ /* 0x000fe200078e009b */
[----:B------:R-:W-:Y:S01]  /*c700*/  MOV R159, R152 ;  /* 0x00000098009f7202 */ /* 0x000fe20000000f00 */
[----:B------:R-:W-:Y:S02]  /*c710*/  IMAD.MOV.U32 R157, RZ, RZ, R154 ;  /* 0x000000ffff9d7224 */ /* 0x000fe400078e009a */
[----:B------:R-:W-:Y:S02]  /*c720*/  IMAD.MOV.U32 R158, RZ, RZ, R153 ;  /* 0x000000ffff9e7224 */ /* 0x000fe400078e0099 */
[----:B------:R-:W2:Y:S04]  /*c730*/  LDS.128 R152, [R0] ;  /* 0x0000000000987984 */ /* 0x000ea80000000c00 */
[----:B------:R-:W3:Y:S04]  /*c740*/  LDS.128 R116, [R0+0x100] ;  /* 0x0001000000747984 */ /* 0x000ee80000000c00 */
[----:B------:R-:W4:Y:S04]  /*c750*/  LDS.128 R112, [R0+0x200] ;  /* 0x0002000000707984 */ /* 0x000f280000000c00 */
[----:B------:R-:W5:Y:S04]  /*c760*/  LDS.128 R108, [R0+0x300] ;  /* 0x00030000006c7984 */ /* 0x000f680000000c00 */
[----:B------:R-:W5:Y:S04]  /*c770*/  LDS.128 R100, [R0+0x400] ;  /* 0x0004000000647984 */ /* 0x000f680000000c00 */
[----:B------:R-:W5:Y:S04]  /*c780*/  LDS.128 R104, [R0+0x500] ;  /* 0x0005000000687984 */ /* 0x000f680000000c00 */
[----:B------:R-:W5:Y:S04]  /*c790*/  LDS.128 R96, [R0+0x600] ;  /* 0x0006000000607984 */ /* 0x000f680000000c00 */
[----:B------:R-:W5:Y:S01]  /*c7a0*/  LDS.128 R92, [R0+0x700] ;  /* 0x00070000005c7984 */ /* 0x000f620000000c00 */
[----:B------:R-:W-:Y:S06]  /*c7b0*/  BAR.SYNC.DEFER_BLOCKING 0x0 ;  /* 0x0000000000007b1d */ /* 0x000fec0000010000 */
[----:B------:R0:W-:Y:S02]  /*c7c0*/  STS.128 [R2+UR8], R156 ;  /* 0x0000009c02007988 */ /* 0x0001e40008000c08 */
[----:B0-----:R-:W-:Y:S01]  /*c7d0*/  IMAD.MOV.U32 R156, RZ, RZ, R191 ;  /* 0x000000ffff9c7224 */ /* 0x001fe200078e00bf */
[----:B------:R-:W-:Y:S01]  /*c7e0*/  MOV R159, R188 ;  /* 0x000000bc009f7202 */ /* 0x000fe20000000f00 */
[----:B------:R-:W-:-:S02]  /*c7f0*/  IMAD.MOV.U32 R157, RZ, RZ, R190 ;  /* 0x000000ffff9d7224 */ /* 0x000fc400078e00be */
[----:B------:R-:W-:-:S05]  /*c800*/  IMAD.MOV.U32 R158, RZ, RZ, R189 ;  /* 0x000000ffff9e7224 */ /* 0x000fca00078e00bd */
[----:B------:R0:W-:Y:S04]  /*c810*/  STS.128 [R2+UR8+0x800], R156 ;  /* 0x0008009c02007988 */ /* 0x0001e80008000c08 */
[----:B------:R1:W-:Y:S01]  /*c820*/  STS.128 [R2+UR8+0x1000], R160 ;  /* 0x001000a002007988 */ /* 0x0003e20008000c08 */
[----:B0-----:R-:W-:Y:S01]  /*c830*/  IMAD.MOV.U32 R156, RZ, RZ, R187 ;  /* 0x000000ffff9c7224 */ /* 0x001fe200078e00bb */
[----:B------:R-:W-:Y:S01]  /*c840*/  MOV R159, R184 ;  /* 0x000000b8009f7202 */ /* 0x000fe20000000f00 */
[----:B------:R-:W-:Y:S02]  /*c850*/  IMAD.MOV.U32 R157, RZ, RZ, R186 ;  /* 0x000000ffff9d7224 */ /* 0x000fe400078e00ba */
[----:B------:R-:W-:-:S05]  /*c860*/  IMAD.MOV.U32 R158, RZ, RZ, R185 ;  /* 0x000000ffff9e7224 */ /* 0x000fca00078e00b9 */
[----:B------:R0:W-:Y:S01]  /*c870*/  STS.128 [R2+UR8+0x1800], R156 ;  /* 0x0018009c02007988 */ /* 0x0001e20008000c08 */
[----:B-1----:R-:W-:Y:S01]  /*c880*/  IMAD.MOV.U32 R160, RZ, RZ, R179 ;  /* 0x000000ffffa07224 */ /* 0x002fe200078e00b3 */
[----:B------:R-:W-:Y:S01]  /*c890*/  MOV R163, R176 ;  /* 0x000000b000a37202 */ /* 0x000fe20000000f00 */
[----:B------:R-:W-:Y:S02]  /*c8a0*/  IMAD.MOV.U32 R161, RZ, RZ, R178 ;  /* 0x000000ffffa17224 */ /* 0x000fe400078e00b2 */
[----:B------:R-:W-:Y:S02]  /*c8b0*/  IMAD.MOV.U32 R162, RZ, RZ, R177 ;  /* 0x000000ffffa27224 */ /* 0x000fe400078e00b1 */
[----:B0-----:R-:W-:Y:S01]  /*c8c0*/  IMAD.MOV.U32 R156, RZ, RZ, R183 ;  /* 0x000000ffff9c7224 */ /* 0x001fe200078e00b7 */
[----:B------:R-:W-:Y:S01]  /*c8d0*/  MOV R159, R180 ;  /* 0x000000b4009f7202 */ /* 0x000fe20000000f00 */
[----:B------:R-:W-:Y:S02]  /*c8e0*/  IMAD.MOV.U32 R157, RZ, RZ, R182 ;  /* 0x000000ffff9d7224 */ /* 0x000fe400078e00b6 */
[----:B------:R-:W-:-:S05]  /*c8f0*/  IMAD.MOV.U32 R158, RZ, RZ, R181 ;  /* 0x000000ffff9e7224 */ /* 0x000fca00078e00b5 */
[----:B------:R0:W-:Y:S04]  /*c900*/  STS.128 [R252+UR8], R156 ;  /* 0x0000009cfc007988 */ /* 0x0001e80008000c08 */
[----:B------:R-:W-:Y:S04]  /*c910*/  STS.128 [R252+UR8+0x800], R160 ;  /* 0x000800a0fc007988 */ /* 0x000fe80008000c08 */
[----:B------:R-:W-:Y:S01]  /*c920*/  STS.128 [R252+UR8+0x1800], R164 ;  /* 0x001800a4fc007988 */ /* 0x000fe20008000c08 */
[----:B0-----:R-:W-:Y:S01]  /*c930*/  IMAD.MOV.U32 R156, RZ, RZ, R175 ;  /* 0x000000ffff9c7224 */ /* 0x001fe200078e00af */
[----:B------:R-:W-:Y:S01]  /*c940*/  MOV R159, R172 ;  /* 0x000000ac009f7202 */ /* 0x000fe20000000f00 */
[----:B------:R-:W-:-:S02]  /*c950*/  IMAD.MOV.U32 R157, RZ, RZ, R174 ;  /* 0x000000ffff9d7224 */ /* 0x000fc400078e00ae */
[----:B------:R-:W-:-:S05]  /*c960*/  IMAD.MOV.U32 R158, RZ, RZ, R173 ;  /* 0x000000ffff9e7224 */ /* 0x000fca00078e00ad */
[----:B------:R-:W-:Y:S01]  /*c970*/  STS.128 [R252+UR8+0x1000], R156 ;  /* 0x0010009cfc007988 */ /* 0x000fe20008000c08 */
[----:B------:R-:W-:Y:S01]  /*c980*/  BAR.SYNC.DEFER_BLOCKING 0x0 ;  /* 0x0000000000007b1d */ /* 0x000fe20000010000 */
[----:B------:R-:W-:Y:S01]  /*c990*/  IMAD.MOV.U32 R188, RZ, RZ, R171 ;  /* 0x000000ffffbc7224 */ /* 0x000fe200078e00ab */
[----:B------:R-:W-:Y:S01]  /*c9a0*/  MOV R191, R168 ;  /* 0x000000a800bf7202 */ /* 0x000fe20000000f00 */
[----:B------:R-:W-:Y:S02]  /*c9b0*/  IMAD.MOV.U32 R189, RZ, RZ, R170 ;  /* 0x000000ffffbd7224 */ /* 0x000fe400078e00aa */
[----:B------:R-:W-:Y:S01]  /*c9c0*/  IMAD.MOV.U32 R190, RZ, RZ, R169 ;  /* 0x000000ffffbe7224 */ /* 0x000fe200078e00a9 */
[----:B------:R-:W0:Y:S04]  /*c9d0*/  LDS.128 R160, [R0] ;  /* 0x0000000000a07984 */ /* 0x000e280000000c00 */
[----:B------:R-:W1:Y:S04]  /*c9e0*/  LDS.128 R184, [R0+0x100] ;  /* 0x0001000000b87984 */ /* 0x000e680000000c00 */
[----:B------:R-:W1:Y:S04]  /*c9f0*/  LDS.128 R180, [R0+0x200] ;  /* 0x0002000000b47984 */ /* 0x000e680000000c00 */
[----:B------:R-:W1:Y:S04]  /*ca00*/  LDS.128 R176, [R0+0x300] ;  /* 0x0003000000b07984 */ /* 0x000e680000000c00 */
[----:B------:R-:W1:Y:S04]  /*ca10*/  LDS.128 R172, [R0+0x400] ;  /* 0x0004000000ac7984 */ /* 0x000e680000000c00 */
[----:B------:R-:W1:Y:S04]  /*ca20*/  LDS.128 R156, [R0+0x500] ;  /* 0x00050000009c7984 */ /* 0x000e680000000c00 */
[----:B------:R-:W1:Y:S04]  /*ca30*/  LDS.128 R168, [R0+0x600] ;  /* 0x0006000000a87984 */ /* 0x000e680000000c00 */
[----:B------:R-:W1:Y:S01]  /*ca40*/  LDS.128 R164, [R0+0x700] ;  /* 0x0007000000a47984 */ /* 0x000e620000000c00 */
[----:B------:R-:W-:Y:S06]  /*ca50*/  BAR.SYNC.DEFER_BLOCKING 0x0 ;  /* 0x0000000000007b1d */ /* 0x000fec0000010000 */
[----:B------:R2:W-:Y:S02]  /*ca60*/  STS.128 [R2+UR8], R188 ;  /* 0x000000bc02007988 */ /* 0x0005e40008000c08 */
[----:B--2---:R-:W-:Y:S01]  /*ca70*/  IMAD.MOV.U32 R188, RZ, RZ, R219 ;  /* 0x000000ffffbc7224 */ /* 0x004fe200078e00db */
[----:B------:R-:W-:Y:S01]  /*ca80*/  MOV R191, R216 ;  /* 0x000000d800bf7202 */ /* 0x000fe20000000f00 */
[----:B------:R-:W-:-:S02]  /*ca90*/  IMAD.MOV.U32 R189, RZ, RZ, R218 ;  /* 0x000000ffffbd7224 */ /* 0x000fc400078e00da */
[----:B------:R-:W-:-:S05]  /*caa0*/  IMAD.MOV.U32 R190, RZ, RZ, R217 ;  /* 0x000000ffffbe7224 */ /* 0x000fca00078e00d9 */
[----:B------:R2:W-:Y:S04]  /*cab0*/  STS.128 [R2+UR8+0x800], R188 ;  /* 0x000800bc02007988 */ /* 0x0005e80008000c08 */
[----:B------:R3:W-:Y:S01]  /*cac0*/  STS.128 [R2+UR8+0x1000], R192 ;  /* 0x001000c002007988 */ /* 0x0007e20008000c08 */
[----:B--2---:R-:W-:Y:S01]  /*cad0*/  IMAD.MOV.U32 R188, RZ, RZ, R215 ;  /* 0x000000ffffbc7224 */ /* 0x004fe200078e00d7 */
[----:B------:R-:W-:Y:S01]  /*cae0*/  MOV R191, R212 ;  /* 0x000000d400bf7202 */ /* 0x000fe20000000f00 */
[----:B------:R-:W-:Y:S02]  /*caf0*/  IMAD.MOV.U32 R189, RZ, RZ, R214 ;  /* 0x000000ffffbd7224 */ /* 0x000fe400078e00d6 */
[----:B------:R-:W-:-:S05]  /*cb00*/  IMAD.MOV.U32 R190, RZ, RZ, R213 ;  /* 0x000000ffffbe7224 */ /* 0x000fca00078e00d5 */
[----:B------:R2:W-:Y:S01]  /*cb10*/  STS.128 [R2+UR8+0x1800], R188 ;  /* 0x001800bc02007988 */ /* 0x0005e20008000c08 */
[----:B---3--:R-:W-:Y:S01]  /*cb20*/  IMAD.MOV.U32 R192, RZ, RZ, R207 ;  /* 0x000000ffffc07224 */ /* 0x008fe200078e00cf */
[----:B------:R-:W-:Y:S01]  /*cb30*/  MOV R193, R206 ;  /* 0x000000ce00c17202 */ /* 0x000fe20000000f00 */
[----:B------:R-:W-:Y:S02]  /*cb40*/  IMAD.MOV.U32 R194, RZ, RZ, R205 ;  /* 0x000000ffffc27224 */ /* 0x000fe400078e00cd */
[----:B--2---:R-:W-:Y:S01]  /*cb50*/  IMAD.MOV.U32 R188, RZ, RZ, R211 ;  /* 0x000000ffffbc7224 */ /* 0x004fe200078e00d3 */
[----:B------:R-:W-:Y:S01]  /*cb60*/  MOV R190, R209 ;  /* 0x000000d100be7202 */ /* 0x000fe20000000f00 */
[----:B------:R-:W-:Y:S02]  /*cb70*/  IMAD.MOV.U32 R189, RZ, RZ, R210 ;  /* 0x000000ffffbd7224 */ /* 0x000fe400078e00d2 */
[----:B------:R-:W-:-:S05]  /*cb80*/  IMAD.MOV.U32 R191, RZ, RZ, R208 ;  /* 0x000000ffffbf7224 */ /* 0x000fca00078e00d0 */
[----:B------:R2:W-:Y:S01]  /*cb90*/  STS.128 [R252+UR8], R188 ;  /* 0x000000bcfc007988 */ /* 0x0005e20008000c08 */
[----:B------:R-:W-:Y:S01]  /*cba0*/  IMAD.MOV.U32 R195, RZ, RZ, R204 ;  /* 0x000000ffffc37224 */ /* 0x000fe200078e00cc */
[----:B--2---:R-:W-:Y:S01]  /*cbb0*/  MOV R188, R203 ;  /* 0x000000cb00bc7202 */ /* 0x004fe20000000f00 */
[----:B------:R-:W-:Y:S01]  /*cbc0*/  IMAD.MOV.U32 R189, RZ, RZ, R202 ;  /* 0x000000ffffbd7224 */ /* 0x000fe200078e00ca */
[----:B------:R-:W-:Y:S01]  /*cbd0*/  MOV R191, R200 ;  /* 0x000000c800bf7202 */ /* 0x000fe20000000f00 */
[----:B------:R-:W-:-:S05]  /*cbe0*/  IMAD.MOV.U32 R190, RZ, RZ, R201 ;  /* 0x000000ffffbe7224 */ /* 0x000fca00078e00c9 */
[----:B------:R2:W-:Y:S04]  /*cbf0*/  STS.128 [R252+UR8+0x1000], R188 ;  /* 0x001000bcfc007988 */ /* 0x0005e80008000c08 */
[----:B------:R-:W-:Y:S01]  /*cc00*/  STS.128 [R252+UR8+0x800], R192 ;  /* 0x000800c0fc007988 */ /* 0x000fe20008000c08 */
        /* <DEDUP_REMOVED lines=9> */
[----:B------:R-:W-:Y:S01]  /*cca0*/  IMAD.MOV.U32 R239, RZ, RZ, R138 ;  /* 0x000000ffffef7224 */ /* 0x000fe200078e008a */
[----:B------:R-:W-:Y:S01]  /*ccb0*/  MOV R250, R144 ;  /* 0x0000009000fa7202 */ /* 0x000fe20000000f00 */
[----:B------:R-:W-:Y:S01]  /*ccc0*/  IMAD.MOV.U32 R248, RZ, RZ, R128 ;  /* 0x000000fffff87224 */ /* 0x000fe200078e0080 */
[----:B------:R-:W2:Y:S01]  /*ccd0*/  LDL.LU R136, [R1+0x18] ;  /* 0x0000180001887983 */ /* 0x000ea20000300800 */
[----:B------:R-:W-:-:S02]  /*cce0*/  IMAD.MOV.U32 R249, RZ, RZ, R130 ;  /* 0x000000fffff97224 */ /* 0x000fc400078e0082 */
[----:B------:R-:W-:Y:S01]  /*ccf0*/  IMAD.MOV.U32 R251, RZ, RZ, R146 ;  /* 0x000000fffffb7224 */ /* 0x000fe200078e0092 */
[----:B------:R-:W3:Y:S04]  /*cd00*/  LDL.LU R138, [R1+0x10] ;  /* 0x00001000018a7983 */ /* 0x000ee80000300800 */
[----:B------:R-:W4:Y:S04]  /*cd10*/  LDL.LU R140, [R1+0x278] ;  /* 0x00027800018c7983 */ /* 0x000f280000300800 */
[----:B------:R-:W5:Y:S04]  /*cd20*/  LDL.LU R142, [R1+0x270] ;  /* 0x00027000018e7983 */ /* 0x000f680000300800 */
[----:B------:R-:W1:Y:S04]  /*cd30*/  LDS.128 R216, [R0] ;  /* 0x0000000000d87984 */ /* 0x000e680000000c00 */
[----:B------:R-:W1:Y:S04]  /*cd40*/  LDS.128 R212, [R0+0x100] ;  /* 0x0001000000d47984 */ /* 0x000e680000000c00 */
[----:B------:R-:W1:Y:S04]  /*cd50*/  LDS.128 R208, [R0+0x200] ;  /* 0x0002000000d07984 */ /* 0x000e680000000c00 */
[----:B------:R-:W1:Y:S04]  /*cd60*/  LDS.128 R204, [R0+0x300] ;  /* 0x0003000000cc7984 */ /* 0x000e680000000c00 */
[----:B------:R-:W1:Y:S04]  /*cd70*/  LDS.128 R200, [R0+0x400] ;  /* 0x0004000000c87984 */ /* 0x000e680000000c00 */
[----:B------:R-:W1:Y:S04]  /*cd80*/  LDS.128 R196, [R0+0x500] ;  /* 0x0005000000c47984 */ /* 0x000e680000000c00 */
[----:B------:R-:W1:Y:S04]  /*cd90*/  LDS.128 R192, [R0+0x600] ;  /* 0x0006000000c07984 */ /* 0x000e680000000c00 */
[----:B------:R-:W1:Y:S01]  /*cda0*/  LDS.128 R188, [R0+0x700] ;  /* 0x0007000000bc7984 */ /* 0x000e620000000c00 */
[----:B------:R-:W-:Y:S01]  /*cdb0*/  BAR.SYNC.DEFER_BLOCKING 0x0 ;  /* 0x0000000000007b1d */ /* 0x000fe20000010000 */
[----:B------:R-:W-:-:S05]  /*cdc0*/  MOV R120, R121 ;  /* 0x0000007900787202 */ /* 0x000fca0000000f00 */
[----:B------:R-:W5:Y:S04]  /*cdd0*/  LDL.LU R55, [R1+0x280] ;  /* 0x0002800001377983 */ /* 0x000f680000300800 */
[----:B------:R-:W5:Y:S04]  /*cde0*/  LDL.LU R54, [R1+0x288] ;  /* 0x0002880001367983 */ /* 0x000f680000300800 */
[----:B------:R-:W5:Y:S04]  /*cdf0*/  LDL.LU R53, [R1] ;  /* 0x0000000001357983 */ /* 0x000f680000300800 */
[----:B------:R-:W5:Y:S04]  /*ce00*/  LDL.LU R52, [R1+0x8] ;  /* 0x0000080001347983 */ /* 0x000f680000300800 */
[----:B------:R0:W-:Y:S04]  /*ce10*/  STS.128 [R2+UR8], R236 ;  /* 0x000000ec02007988 */ /* 0x0001e80008000c08 */
[----:B------:R-:W-:Y:S04]  /*ce20*/  STS.128 [R2+UR8+0x800], R240 ;  /* 0x000800f002007988 */ /* 0x000fe80008000c08 */
[----:B------:R1:W-:Y:S01]  /*ce30*/  STS.128 [R2+UR8+0x1000], R248 ;  /* 0x001000f802007988 */ /* 0x0003e20008000c08 */
[----:B------:R-:W-:-:S03]  /*ce40*/  IMAD.MOV.U32 R121, RZ, RZ, R123 ;  /* 0x000000ffff797224 */ /* 0x000fc600078e007b */
[----:B------:R-:W5:Y:S01]  /*ce50*/  LDL.LU R59, [R1+0x274] ;  /* 0x00027400013b7983 */ /* 0x000f620000300800 */
[----:B0-----:R-:W-:Y:S01]  /*ce60*/  IMAD.MOV.U32 R236, RZ, RZ, R132 ;  /* 0x000000ffffec7224 */ /* 0x001fe200078e0084 */
[----:B------:R-:W-:Y:S01]  /*ce70*/  MOV R237, R134 ;  /* 0x0000008600ed7202 */ /* 0x000fe20000000f00 */
[----:B------:R-:W-:Y:S01]  /*ce80*/  IMAD.MOV.U32 R238, RZ, RZ, R148 ;  /* 0x000000ffffee7224 */ /* 0x000fe200078e0094 */
[----:B------:R-:W5:Y:S01]  /*ce90*/  LDL.LU R58, [R1+0x27c] ;  /* 0x00027c00013a7983 */ /* 0x000f620000300800 */
[----:B------:R-:W-:Y:S01]  /*cea0*/  IMAD.MOV.U32 R239, RZ, RZ, R150 ;  /* 0x000000ffffef7224 */ /* 0x000fe200078e0096 */
[----:B------:R-:W-:Y:S01]  /*ceb0*/  MOV R123, R139 ;  /* 0x0000008b007b7202 */ /* 0x000fe20000000f00 */
[----:B------:R-:W-:Y:S01]  /*cec0*/  IMAD.MOV.U32 R122, RZ, RZ, R137 ;  /* 0x000000ffff7a7224 */ /* 0x000fe200078e0089 */
[----:B------:R-:W5:Y:S04]  /*ced0*/  LDL.LU R57, [R1+0x14] ;  /* 0x0000140001397983 */ /* 0x000f680000300800 */
[----:B------:R0:W-:Y:S04]  /*cee0*/  STS.128 [R2+UR8+0x1800], R236 ;  /* 0x001800ec02007988 */ /* 0x0001e80008000c08 */
[----:B------:R0:W-:Y:S01]  /*cef0*/  STS.128 [R252+UR8], R120 ;  /* 0x00000078fc007988 */ /* 0x0001e20008000c08 */
[----:B------:R-:W-:-:S03]  /*cf00*/  LOP3.LUT R245, R245, 0x60, RZ, 0xc0, !PT ;  /* 0x00000060f5f57812 */ /* 0x000fc600078ec0ff */
[----:B------:R-:W5:Y:S01]  /*cf10*/  LDL.LU R56, [R1+0x1c] ;  /* 0x00001c0001387983 */ /* 0x000f620000300800 */
[----:B-1----:R-:W-:-:S03]  /*cf20*/  LOP3.LUT R249, R244, 0x1f, RZ, 0xc0, !PT ;  /* 0x0000001ff4f97812 */ /* 0x002fc600078ec0ff */
[----:B------:R-:W5:Y:S01]  /*cf30*/  LDL.LU R247, [R1+0x284] ;  /* 0x0002840001f77983 */ /* 0x000f620000300800 */
[----:B0-----:R-:W0:Y:S03]  /*cf40*/  LDC.64 R2, c[0x0][0x220] ;  /* 0x00008800ff027b82 */ /* 0x001e260000000a00 */
[----:B------:R-:W5:Y:S01]  /*cf50*/  LDL.LU R246, [R1+0x28c] ;  /* 0x00028c0001f67983 */ /* 0x000f620000300800 */
[----:B------:R-:W-:Y:S01]  /*cf60*/  IMAD.MOV.U32 R120, RZ, RZ, R125 ;  /* 0x000000ffff787224 */ /* 0x000fe200078e007d */
[----:B------:R-:W-:Y:S01]  /*cf70*/  MOV R122, R141 ;  /* 0x0000008d007a7202 */ /* 0x000fe20000000f00 */
[----:B------:R-:W-:Y:S02]  /*cf80*/  IMAD.MOV.U32 R121, RZ, RZ, R127 ;  /* 0x000000ffff797224 */ /* 0x000fe400078e007f */
[----:B------:R-:W-:-:S05]  /*cf90*/  IMAD.MOV.U32 R123, RZ, RZ, R143 ;  /* 0x000000ffff7b7224 */ /* 0x000fca00078e008f */
[----:B------:R1:W-:Y:S02]  /*cfa0*/  STS.128 [R252+UR8+0x800], R120 ;  /* 0x00080078fc007988 */ /* 0x0003e40008000c08 */
[----:B-1----:R-:W-:Y:S01]  /*cfb0*/  MOV R120, R133 ;  /* 0x0000008500787202 */ /* 0x002fe20000000f00 */
[----:B------:R-:W-:Y:S01]  /*cfc0*/  IMAD.MOV.U32 R121, RZ, RZ, R135 ;  /* 0x000000ffff797224 */ /* 0x000fe200078e0087 */
[----:B------:R-:W-:Y:S01]  /*cfd0*/  MOV R123, R151 ;  /* 0x00000097007b7202 */ /* 0x000fe20000000f00 */
[----:B------:R-:W-:-:S05]  /*cfe0*/  IMAD.MOV.U32 R122, RZ, RZ, R149 ;  /* 0x000000ffff7a7224 */ /* 0x000fca00078e0095 */
[----:B------:R0:W-:Y:S02]  /*cff0*/  STS.128 [R252+UR8+0x1800], R120 ;  /* 0x00180078fc007988 */ /* 0x0001e40008000c08 */
[----:B0-----:R-:W-:Y:S02]  /*d000*/  LEA R122, P0, R245, R2, 0x5 ;  /* 0x00000002f57a7211 */ /* 0x001fe400078028ff */
[----:B------:R-:W-:Y:S01]  /*d010*/  LOP3.LUT R120, R244, 0x60, RZ, 0xc0, !PT ;  /* 0x00000060f4787812 */ /* 0x000fe200078ec0ff */
[----:B------:R-:W5:Y:S01]  /*d020*/  LDL.LU R245, [R1+0x4] ;  /* 0x0000040001f57983 */ /* 0x000f620000300800 */
[----:B------:R-:W-:-:S03]  /*d030*/  SHF.R.U32.HI R121, RZ, 0x5, R244 ;  /* 0x00000005ff797819 */ /* 0x000fc600000116f4 */
[----:B------:R-:W5:Y:S01]  /*d040*/  LDL.LU R244, [R1+0xc] ;  /* 0x00000c0001f47983 */ /* 0x000f620000300800 */
[----:B------:R-:W-:Y:S01]  /*d050*/  IMAD.MOV.U32 R124, RZ, RZ, R129 ;  /* 0x000000ffff7c7224 */ /* 0x000fe200078e0081 */
[----:B------:R-:W-:Y:S01]  /*d060*/  MOV R125, R131 ;  /* 0x00000083007d7202 */ /* 0x000fe20000000f00 */
[----:B------:R-:W-:Y:S02]  /*d070*/  IMAD.MOV.U32 R126, RZ, RZ, R145 ;  /* 0x000000ffff7e7224 */ /* 0x000fe400078e0091 */
[----:B------:R-:W-:-:S05]  /*d080*/  IMAD.MOV.U32 R127, RZ, RZ, R147 ;  /* 0x000000ffff7f7224 */ /* 0x000fca00078e0093 */
[----:B------:R0:W-:Y:S01]  /*d090*/  STS.128 [R252+UR8+0x1000], R124 ;  /* 0x0010007cfc007988 */ /* 0x0001e20008000c08 */
[----:B------:R-:W-:-:S05]  /*d0a0*/  IMAD.SHL.U32 R120, R120, 0x8, RZ ;  /* 0x0000000878787824 */ /* 0x000fca00078e00ff */
[----:B------:R-:W-:Y:S02]  /*d0b0*/  LEA.HI.X R123, R120, R3, RZ, 0x2, P0 ;  /* 0x00000003787b7211 */ /* 0x000fe400000f14ff */
[----:B------:R-:W-:Y:S01]  /*d0c0*/  SGXT.U32 R120, R121, 0x2 ;  /* 0x000000027978781a */ /* 0x000fe20000000000 */
[----:B0-----:R-:W-:Y:S01]  /*d0d0*/  IMAD.WIDE.U32 R124, R249, 0x4, R122 ;  /* 0x00000004f97c7825 */ /* 0x001fe200078e007a */
[----:B------:R-:W-:Y:S02]  /*d0e0*/  BAR.SYNC.DEFER_BLOCKING 0x0 ;  /* 0x0000000000007b1d */ /* 0x000fe40000010000 */
[C---:B------:R-:W-:Y:S02]  /*d0f0*/  LOP3.LUT R122, R120.reuse, 0x4, RZ, 0xfc, !PT ;  /* 0x00000004787a7812 */ /* 0x040fe400078efcff */
[----:B------:R-:W-:-:S03]  /*d100*/  LOP3.LUT R126, R120, 0x8, RZ, 0xfc, !PT ;  /* 0x00000008787e7812 */ /* 0x000fc600078efcff */
[C---:B------:R-:W-:Y:S01]  /*d110*/  IMAD.SHL.U32 R121, R122.reuse, 0x100, RZ ;  /* 0x000001007a797824 */ /* 0x040fe200078e00ff */
[----:B------:R-:W-:-:S04]  /*d120*/  LEA R122, P0, R122, R2, 0xa ;  /* 0x000000027a7a7211 */ /* 0x000fc800078050ff */
[----:B------:R-:W-:Y:S01]  /*d130*/  LEA.HI.X R123, R121, R3, RZ, 0x2, P0 ;  /* 0x00000003797b7211 */ /* 0x000fe200000f14ff */
[----:B------:R0:W-:Y:S02]  /*d140*/  STG.E desc[UR10][R124.64+0x200], R32 ;  /* 0x000200207c007986 */ /* 0x0001e4000c10190a */
[----:B------:R-:W-:Y:S01]  /*d150*/  IMAD.WIDE.U32 R122, R249, 0x4, R122 ;  /* 0x00000004f97a7825 */ /* 0x000fe200078e007a */
[C---:B0-----:R-:W-:Y:S02]  /*d160*/  SHF.L.U32 R32, R126.reuse, 0x8, RZ ;  /* 0x000000087e207819 */ /* 0x041fe400000006ff */
[----:B------:R-:W-:-:S04]  /*d170*/  LEA R126, P0, R126, R2, 0xa ;  /* 0x000000027e7e7211 */ /* 0x000fc800078050ff */
[----:B------:R-:W-:Y:S01]  /*d180*/  LEA.HI.X R127, R32, R3, RZ, 0x2, P0 ;  /* 0x00000003207f7211 */ /* 0x000fe200000f14ff */
[----:B------:R-:W-:Y:S04]  /*d190*/  STG.E desc[UR10][R124.64+0x280], R34 ;  /* 0x000280227c007986 */ /* 0x000fe8000c10190a */
[----:B------:R-:W-:Y:S04]  /*d1a0*/  STG.E desc[UR10][R124.64+0x300], R152 ;  /* 0x000300987c007986 */ /* 0x000fe8000c10190a */
[----:B------:R-:W-:Y:S04]  /*d1b0*/  STG.E desc[UR10][R124.64+0x380], R154 ;  /* 0x0003809a7c007986 */ /* 0x000fe8000c10190a */
[----:B--2---:R-:W-:Y:S04]  /*d1c0*/  STG.E desc[UR10][R124.64+0x180], R136 ;  /* 0x000180887c007986 */ /* 0x004fe8000c10190a */
[----:B---3--:R-:W-:Y:S04]  /*d1d0*/  STG.E desc[UR10][R124.64+0x100], R138 ;  /* 0x0001008a7c007986 */ /* 0x008fe8000c10190a */
[----:B----4-:R-:W-:Y:S04]  /*d1e0*/  STG.E desc[UR10][R124.64+0x80], R140 ;  /* 0x0000808c7c007986 */ /* 0x010fe8000c10190a */
[----:B-----5:R0:W-:Y:S04]  /*d1f0*/  STG.E desc[UR10][R124.64], R142 ;  /* 0x0000008e7c007986 */ /* 0x0201e8000c10190a */
[----:B------:R-:W-:Y:S04]  /*d200*/  STG.E desc[UR10][R122.64+0x200], R28 ;  /* 0x0002001c7a007986 */ /* 0x000fe8000c10190a */
[----:B------:R1:W-:Y:S01]  /*d210*/  STG.E desc[UR10][R122.64+0x280], R30 ;  /* 0x0002801e7a007986 */ /* 0x0003e2000c10190a */
[----:B0-----:R-:W-:-:S03]  /*d220*/  IMAD.WIDE.U32 R124, R249, 0x4, R126 ;  /* 0x00000004f97c7825 */ /* 0x001fc600078e007e */
[----:B------:R-:W-:Y:S04]  /*d230*/  STG.E desc[UR10][R122.64+0x300], R116 ;  /* 0x000300747a007986 */ /* 0x000fe8000c10190a */
[----:B------:R-:W-:Y:S01]  /*d240*/  STG.E desc[UR10][R122.64+0x380], R118 ;  /* 0x000380767a007986 */ /* 0x000fe2000c10190a */
[----:B-1----:R-:W-:-:S04]  /*d250*/  LOP3.LUT R30, R120, 0xc, RZ, 0xfc, !PT ;  /* 0x0000000c781e7812 */ /* 0x002fc800078efcff */
[C---:B------:R-:W-:Y:S01]  /*d260*/  LEA R126, P0, R30.reuse, R2, 0xa ;  /* 0x000000021e7e7211 */ /* 0x040fe200078050ff */
[----:B------:R-:W-:-:S05]  /*d270*/  IMAD.SHL.U32 R28, R30, 0x100, RZ ;  /* 0x000001001e1c7824 */ /* 0x000fca00078e00ff */
[----:B------:R-:W-:Y:S01]  /*d280*/  LEA.HI.X R127, R28, R3, RZ, 0x2, P0 ;  /* 0x000000031c7f7211 */ /* 0x000fe200000f14ff */
[----:B------:R-:W-:Y:S04]  /*d290*/  STG.E desc[UR10][R122.64], R55 ;  /* 0x000000377a007986 */ /* 0x000fe8000c10190a */
[----:B------:R-:W-:Y:S04]  /*d2a0*/  STG.E desc[UR10][R122.64+0x80], R54 ;  /* 0x000080367a007986 */ /* 0x000fe8000c10190a */
[----:B------:R-:W-:Y:S04]  /*d2b0*/  STG.E desc[UR10][R122.64+0x100], R53 ;  /* 0x000100357a007986 */ /* 0x000fe8000c10190a */
[----:B------:R-:W-:Y:S04]  /*d2c0*/  STG.E desc[UR10][R122.64+0x180], R52 ;  /* 0x000180347a007986 */ /* 0x000fe8000c10190a */
[----:B------:R0:W-:Y:S04]  /*d2d0*/  STG.E desc[UR10][R124.64], R59 ;  /* 0x0000003b7c007986 */ /* 0x0001e8000c10190a */
[----:B------:R1:W-:Y:S04]  /*d2e0*/  STG.E desc[UR10][R124.64+0x80], R58 ;  /* 0x0000803a7c007986 */ /* 0x0003e8000c10190a */
[----:B0-----:R-:W2:Y:S04]  /*d2f0*/  LDL.LU R59, [R1+0x290] ;  /* 0x00029000013b7983 */ /* 0x001ea80000300800 */
[----:B-1----:R-:W3:Y:S04]  /*d300*/  LDL.LU R58, [R1+0x298] ;  /* 0x00029800013a7983 */ /* 0x002ee80000300800 */
[----:B------:R0:W-:Y:S04]  /*d310*/  STG.E desc[UR10][R124.64+0x200], R33 ;  /* 0x000200217c007986 */ /* 0x0001e8000c10190a */
[----:B------:R1:W-:Y:S04]  /*d320*/  STG.E desc[UR10][R124.64+0x100], R57 ;  /* 0x000100397c007986 */ /* 0x0003e8000c10190a */
[----:B------:R4:W-:Y:S01]  /*d330*/  STG.E desc[UR10][R124.64+0x180], R56 ;  /* 0x000180387c007986 */ /* 0x0009e2000c10190a */
[----:B0-----:R-:W-:-:S03]  /*d340*/  IMAD.WIDE.U32 R32, R249, 0x4, R126 ;  /* 0x00000004f9207825 */ /* 0x001fc600078e007e */
[----:B------:R-:W-:Y:S04]  /*d350*/  STG.E desc[UR10][R124.64+0x280], R35 ;  /* 0x000280237c007986 */ /* 0x000fe8000c10190a */
[----:B-1----:R-:W5:Y:S04]  /*d360*/  LDL.LU R57, [R1+0x2b0] ;  /* 0x0002b00001397983 */ /* 0x002f680000300800 */
[----:B----4-:R-:W4:Y:S04]  /*d370*/  LDL.LU R56, [R1+0x2b8] ;  /* 0x0002b80001387983 */ /* 0x010f280000300800 */
[----:B------:R-:W-:Y:S04]  /*d380*/  STG.E desc[UR10][R124.64+0x300], R153 ;  /* 0x000300997c007986 */ /* 0x000fe8000c10190a */
[----:B------:R-:W-:Y:S04]  /*d390*/  STG.E desc[UR10][R124.64+0x380], R155 ;  /* 0x0003809b7c007986 */ /* 0x000fe8000c10190a */
[----:B------:R0:W-:Y:S04]  /*d3a0*/  STG.E desc[UR10][R32.64], R247 ;  /* 0x000000f720007986 */ /* 0x0001e8000c10190a */
[----:B------:R1:W-:Y:S04]  /*d3b0*/  STG.E desc[UR10][R32.64+0x80], R246 ;  /* 0x000080f620007986 */ /* 0x0003e8000c10190a */
[----:B0-----:R-:W4:Y:S04]  /*d3c0*/  LDL.LU R247, [R1+0x294] ;  /* 0x0002940001f77983 */ /* 0x001f280000300800 */
[----:B-1----:R-:W4:Y:S04]  /*d3d0*/  LDL.LU R246, [R1+0x29c] ;  /* 0x00029c0001f67983 */ /* 0x002f280000300800 */
[----:B------:R0:W-:Y:S04]  /*d3e0*/  STG.E desc[UR10][R32.64+0x100], R245 ;  /* 0x000100f520007986 */ /* 0x0001e8000c10190a */
[----:B------:R1:W-:Y:S04]  /*d3f0*/  STG.E desc[UR10][R32.64+0x180], R244 ;  /* 0x000180f420007986 */ /* 0x0003e8000c10190a */
[----:B0-----:R-:W4:Y:S04]  /*d400*/  LDL.LU R245, [R1+0x2b4] ;  /* 0x0002b40001f57983 */ /* 0x001f280000300800 */
[----:B-1----:R-:W4:Y:S01]  /*d410*/  LDL.LU R244, [R1+0x2bc] ;  /* 0x0002bc0001f47983 */ /* 0x002f220000300800 */
[----:B------:R-:W-:-:S02]  /*d420*/  LOP3.LUT R122, R120, 0x10, RZ, 0xfc, !PT ;  /* 0x00000010787a7812 */ /* 0x000fc400078efcff */
[----:B------:R-:W-:-:S03]  /*d430*/  LOP3.LUT R34, R120, 0x14, RZ, 0xfc, !PT ;  /* 0x0000001478227812 */ /* 0x000fc600078efcff */
[C---:B------:R-:W-:Y:S01]  /*d440*/  IMAD.SHL.U32 R28, R122.reuse, 0x100, RZ ;  /* 0x000001007a1c7824 */ /* 0x040fe200078e00ff */
[-C--:B------:R-:W-:Y:S02]  /*d450*/  LEA R122, P0, R122, R2.reuse, 0xa ;  /* 0x000000027a7a7211 */ /* 0x080fe400078050ff */
[----:B------:R-:W-:Y:S02]  /*d460*/  SHF.L.U32 R30, R34, 0x8, RZ ;  /* 0x00000008221e7819 */ /* 0x000fe400000006ff */
[-C--:B------:R-:W-:Y:S02]  /*d470*/  LEA.HI.X R123, R28, R3.reuse, RZ, 0x2, P0 ;  /* 0x000000031c7b7211 */ /* 0x080fe400000f14ff */
[----:B------:R-:W-:Y:S01]  /*d480*/  LEA R34, P0, R34, R2, 0xa ;  /* 0x0000000222227211 */ /* 0x000fe200078050ff */
[----:B------:R0:W-:Y:S03]  /*d490*/  STG.E desc[UR10][R32.64+0x200], R29 ;  /* 0x0002001d20007986 */ /* 0x0001e6000c10190a */
[----:B------:R-:W-:Y:S01]  /*d4a0*/  LEA.HI.X R35, R30, R3, RZ, 0x2, P0 ;  /* 0x000000031e237211 */ /* 0x000fe200000f14ff */
[----:B------:R1:W-:Y:S04]  /*d4b0*/  STG.E desc[UR10][R32.64+0x280], R31 ;  /* 0x0002801f20007986 */ /* 0x0003e8000c10190a */
[----:B------:R-:W-:Y:S01]  /*d4c0*/  STG.E desc[UR10][R32.64+0x300], R117 ;  /* 0x0003007520007986 */ /* 0x000fe2000c10190a */
[----:B0-----:R-:W-:-:S03]  /*d4d0*/  IMAD.WIDE.U32 R28, R249, 0x4, R122 ;  /* 0x00000004f91c7825 */ /* 0x001fc600078e007a */
[----:B------:R0:W-:Y:S01]  /*d4e0*/  STG.E desc[UR10][R32.64+0x380], R119 ;  /* 0x0003807720007986 */ /* 0x0001e2000c10190a */
[----:B-1----:R-:W-:-:S03]  /*d4f0*/  IMAD.WIDE.U32 R30, R249, 0x4, R34 ;  /* 0x00000004f91e7825 */ /* 0x002fc600078e0022 */
[----:B------:R1:W-:Y:S01]  /*d500*/  STG.E desc[UR10][R28.64+0x200], R24 ;  /* 0x000200181c007986 */ /* 0x0003e2000c10190a */
[----:B0-----:R-:W-:-:S03]  /*d510*/  LOP3.LUT R32, R120, 0x18, RZ, 0xfc, !PT ;  /* 0x0000001878207812 */ /* 0x001fc600078efcff */
[----:B------:R-:W-:Y:S02]  /*d520*/  STG.E desc[UR10][R28.64+0x100], R232 ;  /* 0x000100e81c007986 */ /* 0x000fe4000c10190a */
[C---:B-1----:R-:W-:Y:S01]  /*d530*/  IMAD.SHL.U32 R24, R32.reuse, 0x100, RZ ;  /* 0x0000010020187824 */ /* 0x042fe200078e00ff */
[----:B------:R-:W-:Y:S01]  /*d540*/  LEA R32, P0, R32, R2, 0xa ;  /* 0x0000000220207211 */ /* 0x000fe200078050ff */
[----:B------:R-:W-:Y:S04]  /*d550*/  STG.E desc[UR10][R28.64+0x180], R234 ;  /* 0x000180ea1c007986 */ /* 0x000fe8000c10190a */
[----:B------:R-:W-:Y:S01]  /*d560*/  STG.E desc[UR10][R28.64+0x280], R26 ;  /* 0x0002801a1c007986 */ /* 0x000fe2000c10190a */
[----:B------:R-:W-:-:S03]  /*d570*/  LEA.HI.X R33, R24, R3, RZ, 0x2, P0 ;  /* 0x0000000318217211 */ /* 0x000fc600000f14ff */
[----:B------:R-:W-:Y:S04]  /*d580*/  STG.E desc[UR10][R28.64+0x300], R112 ;  /* 0x000300701c007986 */ /* 0x000fe8000c10190a */
[----:B------:R-:W-:Y:S04]  /*d590*/  STG.E desc[UR10][R28.64+0x380], R114 ;  /* 0x000380721c007986 */ /* 0x000fe8000c10190a */
[----:B--2---:R0:W-:Y:S04]  /*d5a0*/  STG.E desc[UR10][R28.64], R59 ;  /* 0x0000003b1c007986 */ /* 0x0041e8000c10190a */
[----:B---3--:R1:W-:Y:S04]  /*d5b0*/  STG.E desc[UR10][R28.64+0x80], R58 ;  /* 0x0000803a1c007986 */ /* 0x0083e8000c10190a */
[----:B------:R2:W-:Y:S04]  /*d5c0*/  STG.E desc[UR10][R30.64+0x280], R14 ;  /* 0x0002800e1e007986 */ /* 0x0005e8000c10190a */
[----:B0-----:R-:W3:Y:S04]  /*d5d0*/  LDL.LU R59, [R1+0x2c0] ;  /* 0x0002c000013b7983 */ /* 0x001ee80000300800 */
[----:B-1----:R-:W3:Y:S01]  /*d5e0*/  LDL.LU R58, [R1+0x2c8] ;  /* 0x0002c800013a7983 */ /* 0x002ee20000300800 */
[----:B--2---:R-:W-:-:S03]  /*d5f0*/  LOP3.LUT R14, R120, 0x1c, RZ, 0xfc, !PT ;  /* 0x0000001c780e7812 */ /* 0x004fc600078efcff */
[----:B------:R0:W-:Y:S01]  /*d600*/  STG.E desc[UR10][R30.64+0x200], R12 ;  /* 0x0002000c1e007986 */ /* 0x0001e2000c10190a */
[----:B------:R-:W-:Y:S01]  /*d610*/  IMAD.WIDE.U32 R28, R249, 0x4, R32 ;  /* 0x00000004f91c7825 */ /* 0x000fe200078e0020 */
[C---:B------:R-:W-:Y:S02]  /*d620*/  LEA R32, P0, R14.reuse, R2, 0xa ;  /* 0x000000020e207211 */ /* 0x040fe400078050ff */
[----:B-----5:R1:W-:Y:S01]  /*d630*/  STG.E desc[UR10][R30.64], R57 ;  /* 0x000000391e007986 */ /* 0x0203e2000c10190a */
[----:B0-----:R-:W-:-:S03]  /*d640*/  IMAD.SHL.U32 R12, R14, 0x100, RZ ;  /* 0x000001000e0c7824 */ /* 0x001fc600078e00ff */
[----:B----4-:R-:W-:Y:S02]  /*d650*/  STG.E desc[UR10][R30.64+0x80], R56 ;  /* 0x000080381e007986 */ /* 0x010fe4000c10190a */
[----:B------:R-:W-:Y:S02]  /*d660*/  LEA.HI.X R33, R12, R3, RZ, 0x2, P0 ;  /* 0x000000030c217211 */ /* 0x000fe400000f14ff */
[----:B------:R-:W-:Y:S04]  /*d670*/  STG.E desc[UR10][R30.64+0x100], R228 ;  /* 0x000100e41e007986 */ /* 0x000fe8000c10190a */
[----:B------:R-:W-:Y:S04]  /*d680*/  STG.E desc[UR10][R30.64+0x180], R230 ;  /* 0x000180e61e007986 */ /* 0x000fe8000c10190a */
[----:B------:R-:W-:Y:S04]  /*d690*/  STG.E desc[UR10][R30.64+0x300], R108 ;  /* 0x0003006c1e007986 */ /* 0x000fe8000c10190a */
[----:B------:R-:W-:Y:S04]  /*d6a0*/  STG.E desc[UR10][R30.64+0x380], R110 ;  /* 0x0003806e1e007986 */ /* 0x000fe8000c10190a */
[----:B------:R0:W-:Y:S04]  /*d6b0*/  STG.E desc[UR10][R28.64+0x200], R25 ;  /* 0x000200191c007986 */ /* 0x0001e8000c10190a */
[----:B-1----:R-:W2:Y:S04]  /*d6c0*/  LDL.LU R57, [R1+0x2a0] ;  /* 0x0002a00001397983 */ /* 0x002ea80000300800 */
[----:B------:R1:W-:Y:S01]  /*d6d0*/  STG.E desc[UR10][R28.64], R247 ;  /* 0x000000f71c007986 */ /* 0x0003e2000c10190a */
[----:B0-----:R-:W-:-:S03]  /*d6e0*/  IMAD.WIDE.U32 R24, R249, 0x4, R32 ;  /* 0x00000004f9187825 */ /* 0x001fc600078e0020 */
[----:B------:R-:W4:Y:S04]  /*d6f0*/  LDL.LU R56, [R1+0x2a8] ;  /* 0x0002a80001387983 */ /* 0x000f280000300800 */
[----:B------:R0:W-:Y:S04]  /*d700*/  STG.E desc[UR10][R28.64+0x80], R246 ;  /* 0x000080f61c007986 */ /* 0x0001e8000c10190a */
[----:B-1----:R-:W5:Y:S04]  /*d710*/  LDL.LU R247, [R1+0x2c4] ;  /* 0x0002c40001f77983 */ /* 0x002f680000300800 */
[----:B------:R-:W-:Y:S04]  /*d720*/  STG.E desc[UR10][R28.64+0x100], R233 ;  /* 0x000100e91c007986 */ /* 0x000fe8000c10190a */
[----:B------:R-:W-:Y:S04]  /*d730*/  STG.E desc[UR10][R28.64+0x180], R235 ;  /* 0x000180eb1c007986 */ /* 0x000fe8000c10190a */
[----:B------:R-:W-:Y:S04]  /*d740*/  STG.E desc[UR10][R28.64+0x280], R27 ;  /* 0x0002801b1c007986 */ /* 0x000fe8000c10190a */
[----:B------:R-:W-:Y:S04]  /*d750*/  STG.E desc[UR10][R28.64+0x300], R113 ;  /* 0x000300711c007986 */ /* 0x000fe8000c10190a */
[----:B------:R-:W-:Y:S04]  /*d760*/  STG.E desc[UR10][R28.64+0x380], R115 ;  /* 0x000380731c007986 */ /* 0x000fe8000c10190a */
[----:B0-----:R-:W5:Y:S04]  /*d770*/  LDL.LU R246, [R1+0x2cc] ;  /* 0x0002cc0001f67983 */ /* 0x001f680000300800 */
[----:B------:R0:W-:Y:S04]  /*d780*/  STG.E desc[UR10][R24.64], R245 ;  /* 0x000000f518007986 */ /* 0x0001e8000c10190a */
[----:B------:R1:W-:Y:S04]  /*d790*/  STG.E desc[UR10][R24.64+0x80], R244 ;  /* 0x000080f418007986 */ /* 0x0003e8000c10190a */
[----:B0-----:R-:W5:Y:S04]  /*d7a0*/  LDL.LU R245, [R1+0x2a4] ;  /* 0x0002a40001f57983 */ /* 0x001f680000300800 */
[----:B-1----:R-:W5:Y:S01]  /*d7b0*/  LDL.LU R244, [R1+0x2ac] ;  /* 0x0002ac0001f47983 */ /* 0x002f620000300800 */
[----:B------:R-:W-:-:S02]  /*d7c0*/  LOP3.LUT R30, R120, 0x20, RZ, 0xfc, !PT ;  /* 0x00000020781e7812 */ /* 0x000fc400078efcff */
[----:B------:R-:W-:Y:S02]  /*d7d0*/  LOP3.LUT R26, R120, 0x24, RZ, 0xfc, !PT ;  /* 0x00000024781a7812 */ /* 0x000fe400078efcff */
[C---:B------:R-:W-:Y:S02]  /*d7e0*/  SHF.L.U32 R12, R30.reuse, 0x8, RZ ;  /* 0x000000081e0c7819 */ /* 0x040fe400000006ff */
[----:B------:R-:W-:Y:S01]  /*d7f0*/  LEA R30, P0, R30, R2, 0xa ;  /* 0x000000021e1e7211 */ /* 0x000fe200078050ff */
[----:B------:R-:W-:-:S03]  /*d800*/  IMAD.SHL.U32 R14, R26, 0x100, RZ ;  /* 0x000001001a0e7824 */ /* 0x000fc600078e00ff */
[-C--:B------:R-:W-:Y:S02]  /*d810*/  LEA.HI.X R31, R12, R3.reuse, RZ, 0x2, P0 ;  /* 0x000000030c1f7211 */ /* 0x080fe400000f14ff */
[----:B------:R-:W-:Y:S01]  /*d820*/  LEA R26, P0, R26, R2, 0xa ;  /* 0x000000021a1a7211 */ /* 0x000fe200078050ff */
[----:B------:R0:W-:Y:S03]  /*d830*/  STG.E desc[UR10][R24.64+0x200], R13 ;  /* 0x0002000d18007986 */ /* 0x0001e6000c10190a */
[----:B------:R-:W-:Y:S01]  /*d840*/  LEA.HI.X R27, R14, R3, RZ, 0x2, P0 ;  /* 0x000000030e1b7211 */ /* 0x000fe200000f14ff */
[----:B------:R-:W-:Y:S04]  /*d850*/  STG.E desc[UR10][R24.64+0x100], R229 ;  /* 0x000100e518007986 */ /* 0x000fe8000c10190a */
[----:B------:R-:W-:Y:S04]  /*d860*/  STG.E desc[UR10][R24.64+0x180], R231 ;  /* 0x000180e718007986 */ /* 0x000fe8000c10190a */
[----:B------:R1:W-:Y:S01]  /*d870*/  STG.E desc[UR10][R24.64+0x280], R15 ;  /* 0x0002800f18007986 */ /* 0x0003e2000c10190a */
[----:B0-----:R-:W-:-:S03]  /*d880*/  IMAD.WIDE.U32 R12, R249, 0x4, R30 ;  /* 0x00000004f90c7825 */ /* 0x001fc600078e001e */
[----:B------:R-:W-:Y:S04]  /*d890*/  STG.E desc[UR10][R24.64+0x300], R109 ;  /* 0x0003006d18007986 */ /* 0x000fe8000c10190a */
[----:B------:R0:W-:Y:S04]  /*d8a0*/  STG.E desc[UR10][R24.64+0x380], R111 ;  /* 0x0003806f18007986 */ /* 0x0001e8000c10190a */
[----:B------:R0:W-:Y:S01]  /*d8b0*/  STG.E desc[UR10][R12.64+0x200], R8 ;  /* 0x000200080c007986 */ /* 0x0001e2000c10190a */
[----:B-1----:R-:W-:Y:S01]  /*d8c0*/  IMAD.WIDE.U32 R14, R249, 0x4, R26 ;  /* 0x00000004f90e7825 */ /* 0x002fe200078e001a */
[----:B0-----:R-:W-:-:S02]  /*d8d0*/  LOP3.LUT R24, R120, 0x28, RZ, 0xfc, !PT ;  /* 0x0000002878187812 */ /* 0x001fc400078efcff */
[----:B------:R-:W-:Y:S04]  /*d8e0*/  STG.E desc[UR10][R12.64+0x100], R224 ;  /* 0x000100e00c007986 */ /* 0x000fe8000c10190a */
[----:B------:R-:W-:Y:S01]  /*d8f0*/  STG.E desc[UR10][R12.64+0x180], R226 ;  /* 0x000180e20c007986 */ /* 0x000fe2000c10190a */
[C---:B------:R-:W-:Y:S01]  /*d900*/  IMAD.SHL.U32 R8, R24.reuse, 0x100, RZ ;  /* 0x0000010018087824 */ /* 0x040fe200078e00ff */
[----:B------:R-:W-:Y:S02]  /*d910*/  LEA R24, P0, R24, R2, 0xa ;  /* 0x0000000218187211 */ /* 0x000fe400078050ff */
[----:B------:R0:W-:Y:S04]  /*d920*/  STG.E desc[UR10][R12.64+0x280], R10 ;  /* 0x0002800a0c007986 */ /* 0x0001e8000c10190a */
[----:B------:R1:W-:Y:S04]  /*d930*/  STG.E desc[UR10][R12.64+0x300], R100 ;  /* 0x000300640c007986 */ /* 0x0003e8000c10190a */
[----:B------:R1:W-:Y:S01]  /*d940*/  STG.E desc[UR10][R12.64+0x380], R102 ;  /* 0x000380660c007986 */ /* 0x0003e2000c10190a */
[----:B------:R-:W-:-:S02]  /*d950*/  LEA.HI.X R25, R8, R3, RZ, 0x2, P0 ;  /* 0x0000000308197211 */ /* 0x000fc400000f14ff */
[C---:B------:R-:W-:Y:S01]  /*d960*/  LOP3.LUT R128, R120.reuse, 0x30, RZ, 0xfc, !PT ;  /* 0x0000003078807812 */ /* 0x040fe200078efcff */
[----:B------:R-:W-:Y:S01]  /*d970*/  IMAD.WIDE.U32 R24, R249, 0x4, R24 ;  /* 0x00000004f9187825 */ /* 0x000fe200078e0018 */
[C---:B------:R-:W-:Y:S02]  /*d980*/  LOP3.LUT R130, R120.reuse, 0x34, RZ, 0xfc, !PT ;  /* 0x0000003478827812 */ /* 0x040fe400078efcff */
[C---:B------:R-:W-:Y:S02]  /*d990*/  LOP3.LUT R132, R120.reuse, 0x38, RZ, 0xfc, !PT ;  /* 0x0000003878847812 */ /* 0x040fe400078efcff */
[C---:B------:R-:W-:Y:S02]  /*d9a0*/  LOP3.LUT R136, R120.reuse, 0x40, RZ, 0xfc, !PT ;  /* 0x0000004078887812 */ /* 0x040fe400078efcff */
[C---:B------:R-:W-:Y:S02]  /*d9b0*/  LOP3.LUT R134, R120.reuse, 0x3c, RZ, 0xfc, !PT ;  /* 0x0000003c78867812 */ /* 0x040fe400078efcff */
[----:B------:R-:W-:-:S02]  /*d9c0*/  LOP3.LUT R140, R120, 0x48, RZ, 0xfc, !PT ;  /* 0x00000048788c7812 */ /* 0x000fc400078efcff */
[C---:B------:R-:W-:Y:S02]  /*d9d0*/  LOP3.LUT R142, R120.reuse, 0x4c, RZ, 0xfc, !PT ;  /* 0x0000004c788e7812 */ /* 0x040fe400078efcff */
[C---:B------:R-:W-:Y:S02]  /*d9e0*/  LOP3.LUT R146, R120.reuse, 0x54, RZ, 0xfc, !PT ;  /* 0x0000005478927812 */ /* 0x040fe400078efcff */
[C---:B------:R-:W-:Y:S02]  /*d9f0*/  LOP3.LUT R138, R120.reuse, 0x44, RZ, 0xfc, !PT ;  /* 0x00000044788a7812 */ /* 0x040fe400078efcff */
[C---:B------:R-:W-:Y:S02]  /*da00*/  LOP3.LUT R144, R120.reuse, 0x50, RZ, 0xfc, !PT ;  /* 0x0000005078907812 */ /* 0x040fe400078efcff */
[C---:B------:R-:W-:Y:S02]  /*da10*/  LOP3.LUT R148, R120.reuse, 0x58, RZ, 0xfc, !PT ;  /* 0x0000005878947812 */ /* 0x040fe400078efcff */
[----:B------:R-:W-:Y:S01]  /*da20*/  LOP3.LUT R150, R120, 0x5c, RZ, 0xfc, !PT ;  /* 0x0000005c78967812 */ /* 0x000fe200078efcff */
[----:B------:R-:W-:Y:S01]  /*da30*/  IMAD.SHL.U32 R27, R142, 0x100, RZ ;  /* 0x000001008e1b7824 */ /* 0x000fe200078e00ff */
[----:B------:R-:W-:Y:S01]  /*da40*/  LOP3.LUT R242, R120, 0x60, RZ, 0xfc, !PT ;  /* 0x0000006078f27812 */ /* 0x000fe200078efcff */
[----:B------:R-:W-:Y:S01]  /*da50*/  IMAD.SHL.U32 R31, R146, 0x100, RZ ;  /* 0x00000100921f7824 */ /* 0x000fe200078e00ff */
[----:B------:R-:W-:-:S02]  /*da60*/  LOP3.LUT R8, R120, 0x6c, RZ, 0xfc, !PT ;  /* 0x0000006c78087812 */ /* 0x000fc400078efcff */
[----:B0-----:R-:W-:Y:S02]  /*da70*/  LOP3.LUT R10, R120, 0x70, RZ, 0xfc, !PT ;  /* 0x00000070780a7812 */ /* 0x001fe400078efcff */
[----:B------:R-:W-:Y:S01]  /*da80*/  SHF.L.U32 R29, R144, 0x8, RZ ;  /* 0x00000008901d7819 */ /* 0x000fe200000006ff */
[----:B------:R-:W-:Y:S01]  /*da90*/  IMAD.SHL.U32 R33, R148, 0x100, RZ ;  /* 0x0000010094217824 */ /* 0x000fe200078e00ff */
[----:B------:R-:W-:Y:S01]  /*daa0*/  SHF.L.U32 R35, R150, 0x8, RZ ;  /* 0x0000000896237819 */ /* 0x000fe200000006ff */
[----:B------:R-:W-:Y:S01]  /*dab0*/  IMAD.SHL.U32 R109, R10, 0x100, RZ ;  /* 0x000001000a6d7824 */ /* 0x000fe200078e00ff */
[C---:B------:R-:W-:Y:S02]  /*dac0*/  LOP3.LUT R28, R120.reuse, 0x84, RZ, 0xfc, !PT ;  /* 0x00000084781c7812 */ /* 0x040fe400078efcff */
[C---:B------:R-:W-:Y:S02]  /*dad0*/  LOP3.LUT R30, R120.reuse, 0x88, RZ, 0xfc, !PT ;  /* 0x00000088781e7812 */ /* 0x040fe400078efcff */
[----:B------:R-:W-:-:S02]  /*dae0*/  LOP3.LUT R26, R120, 0x80, RZ, 0xfc, !PT ;  /* 0x00000080781a7812 */ /* 0x000fc400078efcff */
[C---:B------:R-:W-:Y:S02]  /*daf0*/  LOP3.LUT R32, R120.reuse, 0x8c, RZ, 0xfc, !PT ;  /* 0x0000008c78207812 */ /* 0x040fe400078efcff */
[C---:B-1----:R-:W-:Y:S02]  /*db00*/  LOP3.LUT R100, R120.reuse, 0x94, RZ, 0xfc, !PT ;  /* 0x0000009478647812 */ /* 0x042fe400078efcff */
[----:B------:R-:W-:Y:S01]  /*db10*/  LOP3.LUT R34, R120, 0x90, RZ, 0xfc, !PT ;  /* 0x0000009078227812 */ /* 0x000fe200078efcff */
[----:B------:R-:W-:Y:S01]  /*db20*/  IMAD.SHL.U32 R119, R28, 0x100, RZ ;  /* 0x000001001c777824 */ /* 0x000fe200078e00ff */
        /* <DEDUP_REMOVED lines=21> */
[C---:B------:R-:W-:Y:S01]  /*dc80*/  LOP3.LUT R229, R120.reuse, 0xfc, RZ, 0xfc, !PT ;  /* 0x000000fc78e57812 */ /* 0x040fe200078efcff */
[----:B---3--:R-:W-:Y:S04]  /*dc90*/  STG.E desc[UR10][R12.64], R59 ;  /* 0x0000003b0c007986 */ /* 0x008fe8000c10190a */
[----:B------:R0:W-:Y:S04]  /*dca0*/  STG.E desc[UR10][R12.64+0x80], R58 ;  /* 0x0000803a0c007986 */ /* 0x0001e8000c10190a */
[----:B------:R1:W-:Y:S01]  /*dcb0*/  STG.E desc[UR10][R14.64+0x200], R4 ;  /* 0x000200040e007986 */ /* 0x0003e2000c10190a */
[----:B0-----:R-:W-:-:S04]  /*dcc0*/  LOP3.LUT R12, R120, 0x2c, RZ, 0xfc, !PT ;  /* 0x0000002c780c7812 */ /* 0x001fc800078efcff */
[C---:B-1----:R-:W-:Y:S02]  /*dcd0*/  SHF.L.U32 R4, R12.reuse, 0x8, RZ ;  /* 0x000000080c047819 */ /* 0x042fe400000006ff */
[----:B------:R-:W-:-:S04]  /*dce0*/  LEA R12, P0, R12, R2, 0xa ;  /* 0x000000020c0c7211 */ /* 0x000fc800078050ff */
[----:B------:R-:W-:Y:S01]  /*dcf0*/  LEA.HI.X R13, R4, R3, RZ, 0x2, P0 ;  /* 0x00000003040d7211 */ /* 0x000fe200000f14ff */
[----:B------:R-:W-:Y:S02]  /*dd00*/  STG.E desc[UR10][R14.64+0x100], R220 ;  /* 0x000100dc0e007986 */ /* 0x000fe4000c10190a */
[----:B------:R-:W-:Y:S02]  /*dd10*/  IMAD.WIDE.U32 R12, R249, 0x4, R12 ;  /* 0x00000004f90c7825 */ /* 0x000fe400078e000c */
[----:B------:R-:W-:Y:S04]  /*dd20*/  STG.E desc[UR10][R14.64+0x180], R222 ;  /* 0x000180de0e007986 */ /* 0x000fe8000c10190a */
[----:B------:R-:W-:Y:S04]  /*dd30*/  STG.E desc[UR10][R14.64+0x280], R6 ;  /* 0x000280060e007986 */ /* 0x000fe8000c10190a */
[----:B------:R-:W-:Y:S04]  /*dd40*/  STG.E desc[UR10][R14.64+0x300], R104 ;  /* 0x000300680e007986 */ /* 0x000fe8000c10190a */
[----:B------:R-:W-:Y:S04]  /*dd50*/  STG.E desc[UR10][R14.64+0x380], R106 ;  /* 0x0003806a0e007986 */ /* 0x000fe8000c10190a */
[----:B--2---:R-:W-:Y:S04]  /*dd60*/  STG.E desc[UR10][R14.64], R57 ;  /* 0x000000390e007986 */ /* 0x004fe8000c10190a */
[----:B----4-:R-:W-:Y:S04]  /*dd70*/  STG.E desc[UR10][R14.64+0x80], R56 ;  /* 0x000080380e007986 */ /* 0x010fe8000c10190a */
[----:B------:R-:W-:Y:S04]  /*dd80*/  STG.E desc[UR10][R24.64+0x100], R225 ;  /* 0x000100e118007986 */ /* 0x000fe8000c10190a */
[----:B-----5:R-:W-:Y:S04]  /*dd90*/  STG.E desc[UR10][R24.64], R247 ;  /* 0x000000f718007986 */ /* 0x020fe8000c10190a */
[----:B------:R-:W-:Y:S04]  /*dda0*/  STG.E desc[UR10][R24.64+0x180], R227 ;  /* 0x000180e318007986 */ /* 0x000fe8000c10190a */
[----:B------:R0:W-:Y:S04]  /*ddb0*/  STG.E desc[UR10][R24.64+0x200], R9 ;  /* 0x0002000918007986 */ /* 0x0001e8000c10190a */
[----:B------:R1:W-:Y:S04]  /*ddc0*/  STG.E desc[UR10][R24.64+0x280], R11 ;  /* 0x0002800b18007986 */ /* 0x0003e8000c10190a */
[----:B------:R-:W-:Y:S04]  /*ddd0*/  STG.E desc[UR10][R24.64+0x300], R101 ;  /* 0x0003006518007986 */ /* 0x000fe8000c10190a */
[----:B------:R-:W-:Y:S01]  /*dde0*/  STG.E desc[UR10][R24.64+0x380], R103 ;  /* 0x0003806718007986 */ /* 0x000fe2000c10190a */
[----:B0-----:R-:W-:-:S03]  /*ddf0*/  SHF.L.U32 R9, R132, 0x8, RZ ;  /* 0x0000000884097819 */ /* 0x001fc600000006ff */
[----:B------:R-:W-:Y:S01]  /*de00*/  STG.E desc[UR10][R24.64+0x80], R246 ;  /* 0x000080f618007986 */ /* 0x000fe2000c10190a */
[----:B------:R-:W-:-:S03]  /*de10*/  LEA R132, P5, R132, R2, 0xa ;  /* 0x0000000284847211 */ /* 0x000fc600078a50ff */
[----:B------:R0:W-:Y:S04]  /*de20*/  STG.E desc[UR10][R12.64+0x200], R5 ;  /* 0x000200050c007986 */ /* 0x0001e8000c10190a */
[----:B------:R2:W-:Y:S01]  /*de30*/  STG.E desc[UR10][R12.64+0x280], R7 ;  /* 0x000280070c007986 */ /* 0x0005e2000c10190a */
[----:B-1----:R-:W-:-:S03]  /*de40*/  IMAD.SHL.U32 R11, R134, 0x100, RZ ;  /* 0x00000100860b7824 */ /* 0x002fc600078e00ff */
[----:B------:R-:W-:Y:S01]  /*de50*/  STG.E desc[UR10][R12.64+0x100], R221 ;  /* 0x000100dd0c007986 */ /* 0x000fe2000c10190a */
[----:B0-----:R-:W-:-:S03]  /*de60*/  IMAD.SHL.U32 R5, R128, 0x100, RZ ;  /* 0x0000010080057824 */ /* 0x001fc600078e00ff */
[----:B------:R-:W-:Y:S01]  /*de70*/  STG.E desc[UR10][R12.64], R245 ;  /* 0x000000f50c007986 */ /* 0x000fe2000c10190a */
[-C--:B------:R-:W-:Y:S01]  /*de80*/  LEA R128, P4, R128, R2.reuse, 0xa ;  /* 0x0000000280807211 */ /* 0x080fe200078850ff */
[C---:B--2---:R-:W-:Y:S02]  /*de90*/  IMAD.SHL.U32 R7, R130.reuse, 0x100, RZ ;  /* 0x0000010082077824 */ /* 0x044fe400078e00ff */
[----:B------:R-:W-:Y:S01]  /*dea0*/  STG.E desc[UR10][R12.64+0x80], R244 ;  /* 0x000080f40c007986 */ /* 0x000fe2000c10190a */
[----:B------:R-:W-:-:S03]  /*deb0*/  LEA R130, P6, R130, R2, 0xa ;  /* 0x0000000282827211 */ /* 0x000fc600078c50ff */
[----:B------:R-:W-:Y:S01]  /*dec0*/  STG.E desc[UR10][R12.64+0x180], R223 ;  /* 0x000180df0c007986 */ /* 0x000fe2000c10190a */
[----:B------:R-:W-:-:S03]  /*ded0*/  LEA R134, P3, R134, R2, 0xa ;  /* 0x0000000286867211 */ /* 0x000fc600078650ff */
[----:B------:R-:W-:Y:S04]  /*dee0*/  STG.E desc[UR10][R12.64+0x300], R105 ;  /* 0x000300690c007986 */ /* 0x000fe8000c10190a */
[----:B------:R0:W-:Y:S01]  /*def0*/  STG.E desc[UR10][R12.64+0x380], R107 ;  /* 0x0003806b0c007986 */ /* 0x0001e2000c10190a */
[----:B------:R-:W-:Y:S01]  /*df00*/  LOP3.LUT R4, R120, 0x64, RZ, 0xfc, !PT ;  /* 0x0000006478047812 */ /* 0x000fe200078efcff */
[----:B------:R-:W-:Y:S01]  /*df10*/  IMAD.SHL.U32 R25, R140, 0x100, RZ ;  /* 0x000001008c197824 */ /* 0x000fe200078e00ff */
[----:B------:R-:W-:Y:S02]  /*df20*/  SHF.L.U32 R15, R138, 0x8, RZ ;  /* 0x000000088a0f7819 */ /* 0x000fe400000006ff */
[-C--:B------:R-:W-:Y:S02]  /*df30*/  LEA.HI.X R129, R5, R3.reuse, RZ, 0x2, P4 ;  /* 0x0000000305817211 */ /* 0x080fe400020f14ff */
[----:B------:R-:W-:-:S02]  /*df40*/  LEA.HI.X R131, R7, R3, RZ, 0x2, P6 ;  /* 0x0000000307837211 */ /* 0x000fc400030f14ff */
[----:B------:R-:W-:Y:S01]  /*df50*/  LEA.HI.X R133, R9, R3, RZ, 0x2, P5 ;  /* 0x0000000309857211 */ /* 0x000fe200028f14ff */
[C---:B0-----:R-:W-:Y:S01]  /*df60*/  IMAD.SHL.U32 R13, R136.reuse, 0x100, RZ ;  /* 0x00000100880d7824 */ /* 0x041fe200078e00ff */
[-C--:B------:R-:W-:Y:S02]  /*df70*/  LEA R136, P2, R136, R2.reuse, 0xa ;  /* 0x0000000288887211 */ /* 0x080fe400078450ff */
[----:B------:R-:W-:Y:S02]  /*df80*/  LOP3.LUT R6, R120, 0x68, RZ, 0xfc, !PT ;  /* 0x0000006878067812 */ /* 0x000fe400078efcff */
[-C--:B------:R-:W-:Y:S02]  /*df90*/  LEA R138, P1, R138, R2.reuse, 0xa ;  /* 0x000000028a8a7211 */ /* 0x080fe400078250ff */
[-C--:B------:R-:W-:Y:S02]  /*dfa0*/  LEA R140, P0, R140, R2.reuse, 0xa ;  /* 0x000000028c8c7211 */ /* 0x080fe400078050ff */
[----:B------:R-:W-:-:S02]  /*dfb0*/  LEA R142, P4, R142, R2, 0xa ;  /* 0x000000028e8e7211 */ /* 0x000fc400078850ff */
[-C--:B------:R-:W-:Y:S02]  /*dfc0*/  LEA R144, P6, R144, R2.reuse, 0xa ;  /* 0x0000000290907211 */ /* 0x080fe400078c50ff */
[-C--:B------:R-:W-:Y:S02]  /*dfd0*/  LEA R146, P5, R146, R2.reuse, 0xa ;  /* 0x0000000292927211 */ /* 0x080fe400078a50ff */
[----:B------:R-:W-:Y:S02]  /*dfe0*/  LOP3.LUT R14, R120, 0x78, RZ, 0xfc, !PT ;  /* 0x00000078780e7812 */ /* 0x000fe400078efcff */
[-C--:B------:R-:W-:Y:S02]  /*dff0*/  LEA.HI.X R137, R13, R3.reuse, RZ, 0x2, P2 ;  /* 0x000000030d897211 */ /* 0x080fe400010f14ff */
[----:B------:R-:W-:Y:S02]  /*e000*/  LEA.HI.X R135, R11, R3, RZ, 0x2, P3 ;  /* 0x000000030b877211 */ /* 0x000fe400018f14ff */
[-C--:B------:R-:W-:Y:S01]  /*e010*/  LEA R150, P2, R150, R2.reuse, 0xa ;  /* 0x0000000296967211 */ /* 0x080fe200078450ff */
[----:B------:R-:W-:Y:S01]  /*e020*/  IMAD.SHL.U32 R101, R242, 0x100, RZ ;  /* 0x00000100f2657824 */ /* 0x000fe200078e00ff */
[----:B------:R-:W-:Y:S01]  /*e030*/  LOP3.LUT R12, R120, 0x74, RZ, 0xfc, !PT ;  /* 0x00000074780c7812 */ /* 0x000fe200078efcff */
[----:B------:R-:W-:Y:S01]  /*e040*/  IMAD.SHL.U32 R103, R4, 0x100, RZ ;  /* 0x0000010004677824 */ /* 0x000fe200078e00ff */
[----:B------:R-:W-:Y:S01]  /*e050*/  LEA R148, P3, R148, R2, 0xa ;  /* 0x0000000294947211 */ /* 0x000fe200078650ff */
[----:B------:R-:W-:Y:S01]  /*e060*/  IMAD.SHL.U32 R107, R8, 0x100, RZ ;  /* 0x00000100086b7824 */ /* 0x000fe200078e00ff */
[----:B------:R-:W-:-:S02]  /*e070*/  LOP3.LUT R24, R120, 0x7c, RZ, 0xfc, !PT ;  /* 0x0000007c78187812 */ /* 0x000fc400078efcff */
[----:B------:R-:W-:Y:S02]  /*e080*/  SHF.L.U32 R105, R6, 0x8, RZ ;  /* 0x0000000806697819 */ /* 0x000fe400000006ff */
[-C--:B------:R-:W-:Y:S02]  /*e090*/  LEA.HI.X R139, R15, R3.reuse, RZ, 0x2, P1 ;  /* 0x000000030f8b7211 */ /* 0x080fe400008f14ff */
[-C--:B------:R-:W-:Y:S02]  /*e0a0*/  LEA.HI.X R141, R25, R3.reuse, RZ, 0x2, P0 ;  /* 0x00000003198d7211 */ /* 0x080fe400000f14ff */
[-C--:B------:R-:W-:Y:S02]  /*e0b0*/  LEA.HI.X R143, R27, R3.reuse, RZ, 0x2, P4 ;  /* 0x000000031b8f7211 */ /* 0x080fe400020f14ff */
[-C--:B------:R-:W-:Y:S02]  /*e0c0*/  LEA.HI.X R145, R29, R3.reuse, RZ, 0x2, P6 ;  /* 0x000000031d917211 */ /* 0x080fe400030f14ff */
[----:B------:R-:W-:Y:S01]  /*e0d0*/  LEA.HI.X R147, R31, R3, RZ, 0x2, P5 ;  /* 0x000000031f937211 */ /* 0x000fe200028f14ff */
[----:B------:R-:W-:Y:S01]  /*e0e0*/  IMAD.SHL.U32 R113, R14, 0x100, RZ ;  /* 0x000001000e717824 */ /* 0x000fe200078e00ff */
[----:B------:R-:W-:-:S02]  /*e0f0*/  LEA R242, P1, R242, R2, 0xa ;  /* 0x00000002f2f27211 */ /* 0x000fc400078250ff */
[-C--:B------:R-:W-:Y:S02]  /*e100*/  LEA R4, P0, R4, R2.reuse, 0xa ;  /* 0x0000000204047211 */ /* 0x080fe400078050ff */
[-C--:B------:R-:W-:Y:S02]  /*e110*/  LEA R6, P4, R6, R2.reuse, 0xa ;  /* 0x0000000206067211 */ /* 0x080fe400078850ff */
[-C--:B------:R-:W-:Y:S02]  /*e120*/  LEA R8, P6, R8, R2.reuse, 0xa ;  /* 0x0000000208087211 */ /* 0x080fe400078c50ff */
[----:B------:R-:W-:Y:S02]  /*e130*/  LEA R10, P5, R10, R2, 0xa ;  /* 0x000000020a0a7211 */ /* 0x000fe400078a50ff */
[----:B------:R-:W-:Y:S02]  /*e140*/  LEA.HI.X R151, R35, R3, RZ, 0x2, P2 ;  /* 0x0000000323977211 */ /* 0x000fe400010f14ff */
[----:B------:R-:W-:-:S02]  /*e150*/  SHF.L.U32 R111, R12, 0x8, RZ ;  /* 0x000000080c6f7819 */ /* 0x000fc400000006ff */
[----:B------:R-:W-:Y:S02]  /*e160*/  LEA.HI.X R149, R33, R3, RZ, 0x2, P3 ;  /* 0x0000000321957211 */ /* 0x000fe400018f14ff */
[-C--:B------:R-:W-:Y:S01]  /*e170*/  LEA R14, P2, R14, R2.reuse, 0xa ;  /* 0x000000020e0e7211 */ /* 0x080fe200078450ff */
[----:B------:R-:W-:Y:S01]  /*e180*/  IMAD.SHL.U32 R115, R24, 0x100, RZ ;  /* 0x0000010018737824 */ /* 0x000fe200078e00ff */
[C---:B------:R-:W-:Y:S02]  /*e190*/  LOP3.LUT R104, R120.reuse, 0x9c, RZ, 0xfc, !PT ;  /* 0x0000009c78687812 */ /* 0x040fe400078efcff */
[C---:B------:R-:W-:Y:S02]  /*e1a0*/  LOP3.LUT R106, R120.reuse, 0xa0, RZ, 0xfc, !PT ;  /* 0x000000a0786a7812 */ /* 0x040fe400078efcff */
[C---:B------:R-:W-:Y:S02]  /*e1b0*/  LOP3.LUT R220, R120.reuse, 0xd4, RZ, 0xfc, !PT ;  /* 0x000000d478dc7812 */ /* 0x040fe400078efcff */
[----:B------:R-:W-:Y:S01]  /*e1c0*/  LOP3.LUT R222, R120, 0xd8, RZ, 0xfc, !PT ;  /* 0x000000d878de7812 */ /* 0x000fe200078efcff */
[----:B------:R-:W-:Y:S01]  /*e1d0*/  IMAD.SHL.U32 R120, R30, 0x100, RZ ;  /* 0x000001001e787824 */ /* 0x000fe200078e00ff */
[----:B------:R-:W-:-:S02]  /*e1e0*/  LEA R12, P3, R12, R2, 0xa ;  /* 0x000000020c0c7211 */ /* 0x000fc400078650ff */
[----:B------:R-:W-:Y:S02]  /*e1f0*/  SHF.L.U32 R117, R26, 0x8, RZ ;  /* 0x000000081a757819 */ /* 0x000fe400000006ff */
[----:B------:R-:W-:Y:S02]  /*e200*/  SHF.L.U32 R123, R32, 0x8, RZ ;  /* 0x00000008207b7819 */ /* 0x000fe400000006ff */
[-C--:B------:R-:W-:Y:S02]  /*e210*/  LEA.HI.X R243, R101, R3.reuse, RZ, 0x2, P1 ;  /* 0x0000000365f37211 */ /* 0x080fe400008f14ff */
[-C--:B------:R-:W-:Y:S02]  /*e220*/  LEA.HI.X R5, R103, R3.reuse, RZ, 0x2, P0 ;  /* 0x0000000367057211 */ /* 0x080fe400000f14ff */
[-C--:B------:R-:W-:Y:S02]  /*e230*/  LEA.HI.X R7, R105, R3.reuse, RZ, 0x2, P4 ;  /* 0x0000000369077211 */ /* 0x080fe400020f14ff */
[----:B------:R-:W-:-:S02]  /*e240*/  LEA.HI.X R9, R107, R3, RZ, 0x2, P6 ;  /* 0x000000036b097211 */ /* 0x000fc400030f14ff */
[-C--:B------:R-:W-:Y:S01]  /*e250*/  LEA.HI.X R11, R109, R3.reuse, RZ, 0x2, P5 ;  /* 0x000000036d0b7211 */ /* 0x080fe200028f14ff */
[----:B------:R-:W-:Y:S01]  /*e260*/  IMAD.SHL.U32 R127, R100, 0x100, RZ ;  /* 0x00000100647f7824 */ /* 0x000fe200078e00ff */
[-C--:B------:R-:W-:Y:S02]  /*e270*/  LEA R24, P1, R24, R2.reuse, 0xa ;  /* 0x0000000218187211 */ /* 0x080fe400078250ff */
[-C--:B------:R-:W-:Y:S02]  /*e280*/  LEA R26, P0, R26, R2.reuse, 0xa ;  /* 0x000000021a1a7211 */ /* 0x080fe400078050ff */
[-C--:B------:R-:W-:Y:S02]  /*e290*/  LEA R28, P4, R28, R2.reuse, 0xa ;  /* 0x000000021c1c7211 */ /* 0x080fe400078850ff */
[-C--:B------:R-:W-:Y:S02]  /*e2a0*/  LEA R30, P6, R30, R2.reuse, 0xa ;  /* 0x000000021e1e7211 */ /* 0x080fe400078c50ff */
[----:B------:R-:W-:Y:S01]  /*e2b0*/  LEA R32, P5, R32, R2, 0xa ;  /* 0x0000000220207211 */ /* 0x000fe200078a50ff */
[----:B------:R-:W-:Y:S01]  /*e2c0*/  IMAD.SHL.U32 R125, R34, 0x100, RZ ;  /* 0x00000100227d7824 */ /* 0x000fe200078e00ff */
[----:B------:R-:W-:-:S02]  /*e2d0*/  LEA.HI.X R15, R113, R3, RZ, 0x2, P2 ;  /* 0x00000003710f7211 */ /* 0x000fc400010f14ff */
[-C--:B------:R-:W-:Y:S02]  /*e2e0*/  LEA.HI.X R13, R111, R3.reuse, RZ, 0x2, P3 ;  /* 0x000000036f0d7211 */ /* 0x080fe400018f14ff */
[-C--:B------:R-:W-:Y:S01]  /*e2f0*/  LEA R100, P2, R100, R2.reuse, 0xa ;  /* 0x0000000264647211 */ /* 0x080fe200078450ff */
[----:B------:R-:W-:Y:S01]  /*e300*/  IMAD.SHL.U32 R155, R104, 0x100, RZ ;  /* 0x00000100689b7824 */ /* 0x000fe200078e00ff */
[----:B------:R-:W-:Y:S01]  /*e310*/  LEA R34, P3, R34, R2, 0xa ;  /* 0x0000000222227211 */ /* 0x000fe200078650ff */
[----:B------:R-:W-:Y:S01]  /*e320*/  IMAD.SHL.U32 R221, R106, 0x100, RZ ;  /* 0x000001006add7824 */ /* 0x000fe200078e00ff */
[----:B------:R-:W-:Y:S01]  /*e330*/  SHF.L.U32 R153, R102, 0x8, RZ ;  /* 0x0000000866997819 */ /* 0x000fe200000006ff */
[----:B------:R-:W-:Y:S01]  /*e340*/  IMAD.SHL.U32 R225, R110, 0x100, RZ ;  /* 0x000001006ee17824 */ /* 0x000fe200078e00ff */
[----:B------:R-:W-:Y:S02]  /*e350*/  SHF.L.U32 R223, R108, 0x8, RZ ;  /* 0x000000086cdf7819 */ /* 0x000fe400000006ff */
[----:B------:R-:W-:-:S02]  /*e360*/  LEA.HI.X R25, R115, R3, RZ, 0x2, P1 ;  /* 0x0000000373197211 */ /* 0x000fc400008f14ff */
        /* <DEDUP_REMOVED lines=8> */
[----:B------:R-:W-:Y:S01]  /*e3f0*/  LEA R110, P5, R110, R2, 0xa ;  /* 0x000000026e6e7211 */ /* 0x000fe200078a50ff */
[----:B------:R-:W-:Y:S01]  /*e400*/  IMAD.SHL.U32 R227, R112, 0x100, RZ ;  /* 0x0000010070e37824 */ /* 0x000fe200078e00ff */
[----:B------:R-:W-:Y:S02]  /*e410*/  SHF.L.U32 R231, R114, 0x8, RZ ;  /* 0x0000000872e77819 */ /* 0x000fe400000006ff */
[-C--:B------:R-:W-:Y:S02]  /*e420*/  LEA.HI.X R101, R127, R3.reuse, RZ, 0x2, P2 ;  /* 0x000000037f657211 */ /* 0x080fe400010f14ff */
[----:B------:R-:W-:-:S02]  /*e430*/  LEA.HI.X R35, R125, R3, RZ, 0x2, P3 ;  /* 0x000000037d237211 */ /* 0x000fc400018f14ff */
[-C--:B------:R-:W-:Y:S01]  /*e440*/  LEA R114, P2, R114, R2.reuse, 0xa ;  /* 0x0000000272727211 */ /* 0x080fe200078450ff */
[----:B------:R-:W-:Y:S01]  /*e450*/  IMAD.SHL.U32 R233, R116, 0x100, RZ ;  /* 0x0000010074e97824 */ /* 0x000fe200078e00ff */
[----:B------:R-:W-:Y:S01]  /*e460*/  LEA R112, P3, R112, R2, 0xa ;  /* 0x0000000270707211 */ /* 0x000fe200078650ff */
[----:B------:R-:W-:Y:S01]  /*e470*/  IMAD.SHL.U32 R235, R118, 0x100, RZ ;  /* 0x0000010076eb7824 */ /* 0x000fe200078e00ff */
[-C--:B------:R-:W-:Y:S01]  /*e480*/  LEA.HI.X R103, R153, R3.reuse, RZ, 0x2, P1 ;  /* 0x0000000399677211 */ /* 0x080fe200008f14ff */
[----:B------:R-:W-:Y:S01]  /*e490*/  IMAD.SHL.U32 R239, R122, 0x100, RZ ;  /* 0x000001007aef7824 */ /* 0x000fe200078e00ff */
[-C--:B------:R-:W-:Y:S01]  /*e4a0*/  LEA.HI.X R105, R155, R3.reuse, RZ, 0x2, P0 ;  /* 0x000000039b697211 */ /* 0x080fe200000f14ff */
[----:B------:R-:W-:Y:S01]  /*e4b0*/  IMAD.SHL.U32 R240, R124, 0x100, RZ ;  /* 0x000001007cf07824 */ /* 0x000fe200078e00ff */
[-C--:B------:R-:W-:Y:S02]  /*e4c0*/  LEA.HI.X R107, R221, R3.reuse, RZ, 0x2, P4 ;  /* 0x00000003dd6b7211 */ /* 0x080fe400020f14ff */
[----:B------:R-:W-:-:S02]  /*e4d0*/  LEA.HI.X R109, R223, R3, RZ, 0x2, P6 ;  /* 0x00000003df6d7211 */ /* 0x000fc400030f14ff */
[----:B------:R-:W-:Y:S01]  /*e4e0*/  LEA.HI.X R111, R225, R3, RZ, 0x2, P5 ;  /* 0x00000003e16f7211 */ /* 0x000fe200028f14ff */
[----:B------:R-:W-:Y:S01]  /*e4f0*/  IMAD.SHL.U32 R248, R152, 0x100, RZ ;  /* 0x0000010098f87824 */ /* 0x000fe200078e00ff */
[C---:B------:R-:W-:Y:S02]  /*e500*/  SHF.L.U32 R237, R121.reuse, 0x8, RZ ;  /* 0x0000000879ed7819 */ /* 0x040fe400000006ff */
[-C--:B------:R-:W-:Y:S02]  /*e510*/  LEA R116, P1, R116, R2.reuse, 0xa ;  /* 0x0000000274747211 */ /* 0x080fe400078250ff */
[-C--:B------:R-:W-:Y:S02]  /*e520*/  LEA R118, P0, R118, R2.reuse, 0xa ;  /* 0x0000000276767211 */ /* 0x080fe400078050ff */
[-C--:B------:R-:W-:Y:S02]  /*e530*/  LEA R120, P4, R121, R2.reuse, 0xa ;  /* 0x0000000279787211 */ /* 0x080fe400078850ff */
[----:B------:R-:W-:-:S02]  /*e540*/  LEA R122, P6, R122, R2, 0xa ;  /* 0x000000027a7a7211 */ /* 0x000fc400078c50ff */
[-C--:B------:R-:W-:Y:S02]  /*e550*/  LEA R124, P5, R124, R2.reuse, 0xa ;  /* 0x000000027c7c7211 */ /* 0x080fe400078a50ff */
[-C--:B------:R-:W-:Y:S02]  /*e560*/  LEA.HI.X R115, R231, R3.reuse, RZ, 0x2, P2 ;  /* 0x00000003e7737211 */ /* 0x080fe400010f14ff */
[----:B------:R-:W-:Y:S02]  /*e570*/  SHF.L.U32 R241, R126, 0x8, RZ ;  /* 0x000000087ef17819 */ /* 0x000fe400000006ff */
[----:B------:R-:W-:Y:S02]  /*e580*/  LEA.HI.X R113, R227, R3, RZ, 0x2, P3 ;  /* 0x00000003e3717211 */ /* 0x000fe400018f14ff */
[-C--:B------:R-:W-:Y:S01]  /*e590*/  LEA R152, P2, R152, R2.reuse, 0xa ;  /* 0x0000000298987211 */ /* 0x080fe200078450ff */
[----:B------:R-:W-:Y:S01]  /*e5a0*/  IMAD.SHL.U32 R250, R154, 0x100, RZ ;  /* 0x000001009afa7824 */ /* 0x000fe200078e00ff */
[----:B------:R-:W-:Y:S01]  /*e5b0*/  LEA R126, P3, R126, R2, 0xa ;  /* 0x000000027e7e7211 */ /* 0x000fe200078650ff */
[----:B------:R-:W-:Y:S01]  /*e5c0*/  IMAD.SHL.U32 R252, R222, 0x100, RZ ;  /* 0x00000100defc7824 */ /* 0x000fe200078e00ff */
[----:B------:R-:W-:Y:S01]  /*e5d0*/  SHF.L.U32 R251, R220, 0x8, RZ ;  /* 0x00000008dcfb7819 */ /* 0x000fe200000006ff */
[----:B------:R-:W-:Y:S01]  /*e5e0*/  IMAD.SHL.U32 R55, R224, 0x100, RZ ;  /* 0x00000100e0377824 */ /* 0x000fe200078e00ff */
[----:B------:R-:W-:-:S02]  /*e5f0*/  SHF.L.U32 R54, R226, 0x8, RZ ;  /* 0x00000008e2367819 */ /* 0x000fc400000006ff */
        /* <DEDUP_REMOVED lines=10> */
[----:B------:R-:W-:Y:S01]  /*e6a0*/  LEA R226, P5, R226, R2, 0xa ;  /* 0x00000002e2e27211 */ /* 0x000fe200078a50ff */
[----:B------:R-:W-:Y:S01]  /*e6b0*/  IMAD.SHL.U32 R53, R228, 0x100, RZ ;  /* 0x00000100e4357824 */ /* 0x000fe200078e00ff */
[-C--:B------:R-:W-:Y:S02]  /*e6c0*/  LEA.HI.X R153, R248, R3.reuse, RZ, 0x2, P2 ;  /* 0x00000003f8997211 */ /* 0x080fe400010f14ff */
[----:B------:R-:W-:-:S02]  /*e6d0*/  LEA.HI.X R127, R241, R3, RZ, 0x2, P3 ;  /* 0x00000003f17f7211 */ /* 0x000fc400018f14ff */
[-C--:B------:R-:W-:Y:S01]  /*e6e0*/  LEA R230, P2, R230, R2.reuse, 0xa ;  /* 0x00000002e6e67211 */ /* 0x080fe200078450ff */
[----:B------:R-:W-:Y:S01]  /*e6f0*/  IMAD.SHL.U32 R235, R234, 0x100, RZ ;  /* 0x00000100eaeb7824 */ /* 0x000fe200078e00ff */
[----:B------:R-:W-:Y:S01]  /*e700*/  LEA R228, P3, R228, R2, 0xa ;  /* 0x00000002e4e47211 */ /* 0x000fe200078650ff */
[----:B------:R-:W-:Y:S01]  /*e710*/  IMAD.SHL.U32 R237, R236, 0x100, RZ ;  /* 0x00000100eced7824 */ /* 0x000fe200078e00ff */
[-C--:B------:R-:W-:Y:S02]  /*e720*/  LEA.HI.X R155, R250, R3.reuse, RZ, 0x2, P1 ;  /* 0x00000003fa9b7211 */ /* 0x080fe400008f14ff */
[----:B------:R-:W-:Y:S02]  /*e730*/  SHF.L.U32 R233, R232, 0x8, RZ ;  /* 0x00000008e8e97819 */ /* 0x000fe400000006ff */
[-C--:B------:R-:W-:Y:S02]  /*e740*/  LEA.HI.X R221, R251, R3.reuse, RZ, 0x2, P0 ;  /* 0x00000003fbdd7211 */ /* 0x080fe400000f14ff */
[----:B------:R-:W-:-:S02]  /*e750*/  LEA.HI.X R223, R252, R3, RZ, 0x2, P4 ;  /* 0x00000003fcdf7211 */ /* 0x000fc400020f14ff */
[-C--:B------:R-:W-:Y:S02]  /*e760*/  LEA.HI.X R225, R55, R3.reuse, RZ, 0x2, P6 ;  /* 0x0000000337e17211 */ /* 0x080fe400030f14ff */
[----:B------:R-:W-:Y:S02]  /*e770*/  SHF.L.U32 R239, R238, 0x8, RZ ;  /* 0x00000008eeef7819 */ /* 0x000fe400000006ff */
[----:B------:R-:W-:Y:S02]  /*e780*/  LEA.HI.X R227, R54, R3, RZ, 0x2, P5 ;  /* 0x0000000336e37211 */ /* 0x000fe400028f14ff */
[-C--:B------:R-:W-:Y:S02]  /*e790*/  LEA R232, P1, R232, R2.reuse, 0xa ;  /* 0x00000002e8e87211 */ /* 0x080fe400078250ff */
[-C--:B------:R-:W-:Y:S02]  /*e7a0*/  LEA R234, P0, R234, R2.reuse, 0xa ;  /* 0x00000002eaea7211 */ /* 0x080fe400078050ff */
[----:B------:R-:W-:-:S02]  /*e7b0*/  LEA R236, P4, R236, R2, 0xa ;  /* 0x00000002ecec7211 */ /* 0x000fc400078850ff */
[-C--:B------:R-:W-:Y:S02]  /*e7c0*/  LEA R238, P6, R238, R2.reuse, 0xa ;  /* 0x00000002eeee7211 */ /* 0x080fe400078c50ff */
[C---:B------:R-:W-:Y:S01]  /*e7d0*/  LEA R240, P5, R229.reuse, R2, 0xa ;  /* 0x00000002e5f07211 */ /* 0x040fe200078a50ff */
[----:B------:R-:W-:Y:S01]  /*e7e0*/  IMAD.SHL.U32 R2, R229, 0x100, RZ ;  /* 0x00000100e5027824 */ /* 0x000fe200078e00ff */
[-C--:B------:R-:W-:Y:S02]  /*e7f0*/  LEA.HI.X R231, R52, R3.reuse, RZ, 0x2, P2 ;  /* 0x0000000334e77211 */ /* 0x080fe400010f14ff */
[-C--:B------:R-:W-:Y:S01]  /*e800*/  LEA.HI.X R229, R53, R3.reuse, RZ, 0x2, P3 ;  /* 0x0000000335e57211 */ /* 0x080fe200018f14ff */
[----:B------:R-:W2:Y:S04]  /*e810*/  LDL.LU R52, [R1+0x600] ;  /* 0x0006000001347983 */ /* 0x000ea80000300800 */
[----:B------:R-:W3:Y:S04]  /*e820*/  LDL.LU R53, [R1+0x608] ;  /* 0x0006080001357983 */ /* 0x000ee80000300800 */
[----:B------:R-:W4:Y:S04]  /*e830*/  LDL.LU R54, [R1+0x310] ;  /* 0x0003100001367983 */ /* 0x000f280000300800 */
[----:B------:R-:W5:Y:S04]  /*e840*/  LDL.LU R55, [R1+0x318] ;  /* 0x0003180001377983 */ /* 0x000f680000300800 */
[----:B------:R-:W5:Y:S04]  /*e850*/  LDL.LU R56, [R1+0xa0] ;  /* 0x0000a00001387983 */ /* 0x000f680000300800 */
[----:B------:R-:W5:Y:S04]  /*e860*/  LDL.LU R57, [R1+0xa8] ;  /* 0x0000a80001397983 */ /* 0x000f680000300800 */
[----:B------:R-:W5:Y:S04]  /*e870*/  LDL.LU R58, [R1+0x5f0] ;  /* 0x0005f000013a7983 */ /* 0x000f680000300800 */
[----:B------:R-:W5:Y:S04]  /*e880*/  LDL.LU R59, [R1+0x5f8] ;  /* 0x0005f800013b7983 */ /* 0x000f680000300800 */
[----:B------:R-:W5:Y:S04]  /*e890*/  LDL.LU R244, [R1+0x300] ;  /* 0x0003000001f47983 */ /* 0x000f680000300800 */
[----:B------:R-:W5:Y:S04]  /*e8a0*/  LDL.LU R245, [R1+0x308] ;  /* 0x0003080001f57983 */ /* 0x000f680000300800 */
[----:B------:R-:W5:Y:S04]  /*e8b0*/  LDL.LU R246, [R1+0x90] ;  /* 0x0000900001f67983 */ /* 0x000f680000300800 */
[----:B------:R-:W5:Y:S01]  /*e8c0*/  LDL.LU R247, [R1+0x98] ;  /* 0x0000980001f77983 */ /* 0x000f620000300800 */
[-C--:B------:R-:W-:Y:S01]  /*e8d0*/  LEA.HI.X R233, R233, R3.reuse, RZ, 0x2, P1 ;  /* 0x00000003e9e97211 */ /* 0x080fe200008f14ff */
[----:B------:R-:W-:Y:S01]  /*e8e0*/  IMAD.WIDE.U32 R128, R249, 0x4, R128 ;  /* 0x00000004f9807825 */ /* 0x000fe200078e0080 */
[-C--:B------:R-:W-:Y:S01]  /*e8f0*/  LEA.HI.X R235, R235, R3.reuse, RZ, 0x2, P0 ;  /* 0x00000003ebeb7211 */ /* 0x080fe200000f14ff */
[----:B------:R-:W5:Y:S01]  /*e900*/  LDL.LU R252, [R1+0x31c] ;  /* 0x00031c0001fc7983 */ /* 0x000f620000300800 */
[----:B------:R-:W-:-:S02]  /*e910*/  LEA.HI.X R237, R237, R3, RZ, 0x2, P4 ;  /* 0x00000003eded7211 */ /* 0x000fc400020f14ff */
[-C--:B------:R-:W-:Y:S01]  /*e920*/  LEA.HI.X R239, R239, R3.reuse, RZ, 0x2, P6 ;  /* 0x00000003efef7211 */ /* 0x080fe200030f14ff */
[----:B------:R-:W5:Y:S01]  /*e930*/  LDL.LU R251, [R1+0xa4] ;  /* 0x0000a40001fb7983 */ /* 0x000f620000300800 */
[----:B------:R-:W-:Y:S01]  /*e940*/  LEA.HI.X R241, R2, R3, RZ, 0x2, P5 ;  /* 0x0000000302f17211 */ /* 0x000fe200028f14ff */
[C---:B------:R-:W-:Y:S02]  /*e950*/  IMAD.WIDE.U32 R2, R249.reuse, 0x4, R242 ;  /* 0x00000004f9027825 */ /* 0x040fe400078e00f2 */
[----:B------:R-:W5:Y:S02]  /*e960*/  LDL.LU R250, [R1+0xac] ;  /* 0x0000ac0001fa7983 */ /* 0x000f640000300800 */
[C---:B------:R-:W-:Y:S02]  /*e970*/  IMAD.WIDE.U32 R130, R249.reuse, 0x4, R130 ;  /* 0x00000004f9827825 */ /* 0x040fe400078e0082 */
[----:B------:R-:W5:Y:S02]  /*e980*/  LDL.LU R248, [R1+0x9c] ;  /* 0x00009c0001f87983 */ /* 0x000f640000300800 */
[----:B------:R-:W-:-:S02]  /*e990*/  IMAD.WIDE.U32 R132, R249, 0x4, R132 ;  /* 0x00000004f9847825 */ /* 0x000fc400078e0084 */
[----:B------:R-:W5:Y:S02]  /*e9a0*/  LDL.LU R242, [R1+0x30c] ;  /* 0x00030c0001f27983 */ /* 0x000f640000300800 */
[C---:B------:R-:W-:Y:S02]  /*e9b0*/  IMAD.WIDE.U32 R134, R249.reuse, 0x4, R134 ;  /* 0x00000004f9867825 */ /* 0x040fe400078e0086 */
[----:B------:R-:W5:Y:S02]  /*e9c0*/  LDL.LU R243, [R1+0x94] ;  /* 0x0000940001f37983 */ /* 0x000f640000300800 */
[----:B------:R-:W-:-:S04]  /*e9d0*/  IMAD.WIDE.U32 R136, R249, 0x4, R136 ;  /* 0x00000004f9887825 */ /* 0x000fc800078e0088 */
        /* <DEDUP_REMOVED lines=45> */
[----:B------:R-:W-:Y:S02]  /*ecb0*/  IMAD.WIDE.U32 R240, R249, 0x4, R240 ;  /* 0x00000004f9f07825 */ /* 0x000fe400078e00f0 */
[----:B------:R-:W5:Y:S04]  /*ecc0*/  LDL.LU R249, [R1+0x304] ;  /* 0x0003040001f97983 */ /* 0x000f680000300800 */
[----:B------:R-:W-:Y:S04]  /*ecd0*/  STG.E desc[UR10][R128.64+0x300], R96 ;  /* 0x0003006080007986 */ /* 0x000fe8000c10190a */
[----:B------:R-:W-:Y:S04]  /*ece0*/  STG.E desc[UR10][R128.64+0x380], R98 ;  /* 0x0003806280007986 */ /* 0x000fe8000c10190a */
[----:B--2---:R0:W-:Y:S04]  /*ecf0*/  STG.E desc[UR10][R128.64], R52 ;  /* 0x0000003480007986 */ /* 0x0041e8000c10190a */
[----:B---3--:R1:W-:Y:S04]  /*ed00*/  STG.E desc[UR10][R128.64+0x80], R53 ;  /* 0x0000803580007986 */ /* 0x0083e8000c10190a */
[----:B----4-:R2:W-:Y:S04]  /*ed10*/  STG.E desc[UR10][R128.64+0x100], R54 ;  /* 0x0001003680007986 */ /* 0x0105e8000c10190a */
[----:B0-----:R-:W3:Y:S04]  /*ed20*/  LDL.LU R52, [R1+0x63c] ;  /* 0x00063c0001347983 */ /* 0x001ee80000300800 */
[----:B-1----:R-:W4:Y:S04]  /*ed30*/  LDL.LU R53, [R1+0x638] ;  /* 0x0006380001357983 */ /* 0x002f280000300800 */
[----:B--2---:R-:W2:Y:S04]  /*ed40*/  LDL.LU R54, [R1+0x634] ;  /* 0x0006340001367983 */ /* 0x004ea80000300800 */
[----:B-----5:R0:W-:Y:S04]  /*ed50*/  STG.E desc[UR10][R128.64+0x180], R55 ;  /* 0x0001803780007986 */ /* 0x0201e8000c10190a */
[----:B------:R1:W-:Y:S04]  /*ed60*/  STG.E desc[UR10][R128.64+0x200], R56 ;  /* 0x0002003880007986 */ /* 0x0003e8000c10190a */
[----:B------:R5:W-:Y:S04]  /*ed70*/  STG.E desc[UR10][R128.64+0x280], R57 ;  /* 0x0002803980007986 */ /* 0x000be8000c10190a */
[----:B0-----:R-:W4:Y:S04]  /*ed80*/  LDL.LU R55, [R1+0x630] ;  /* 0x0006300001377983 */ /* 0x001f280000300800 */
[----:B-1----:R-:W3:Y:S04]  /*ed90*/  LDL.LU R56, [R1+0x62c] ;  /* 0x00062c0001387983 */ /* 0x002ee80000300800 */
[----:B-----5:R-:W5:Y:S04]  /*eda0*/  LDL.LU R57, [R1+0x628] ;  /* 0x0006280001397983 */ /* 0x020f680000300800 */
[----:B------:R-:W2:Y:S04]  /*edb0*/  LDL.LU R96, [R1+0x5fc] ;  /* 0x0005fc0001607983 */ /* 0x000ea80000300800 */
[----:B------:R-:W4:Y:S04]  /*edc0*/  LDL.LU R98, [R1+0x60c] ;  /* 0x00060c0001627983 */ /* 0x000f280000300800 */
[----:B------:R-:W3:Y:S04]  /*edd0*/  LDL.LU R128, [R1+0x314] ;  /* 0x0003140001807983 */ /* 0x000ee80000300800 */
[----:B------:R-:W5:Y:S04]  /*ede0*/  LDL.LU R129, [R1+0x5f4] ;  /* 0x0005f40001817983 */ /* 0x000f680000300800 */
[----:B------:R0:W-:Y:S04]  /*edf0*/  STG.E desc[UR10][R130.64], R58 ;  /* 0x0000003a82007986 */ /* 0x0001e8000c10190a */
[----:B------:R1:W-:Y:S04]  /*ee00*/  STG.E desc[UR10][R130.64+0x80], R59 ;  /* 0x0000803b82007986 */ /* 0x0003e8000c10190a */
[----:B------:R1:W-:Y:S04]  /*ee10*/  STG.E desc[UR10][R130.64+0x100], R244 ;  /* 0x000100f482007986 */ /* 0x0003e8000c10190a */
[----:B0-----:R-:W2:Y:S04]  /*ee20*/  LDL.LU R58, [R1+0x624] ;  /* 0x00062400013a7983 */ /* 0x001ea80000300800 */
[----:B-1----:R-:W2:Y:S04]  /*ee30*/  LDL.LU R59, [R1+0x620] ;  /* 0x00062000013b7983 */ /* 0x002ea80000300800 */
[----:B------:R-:W2:Y:S04]  /*ee40*/  LDL.LU R244, [R1+0x61c] ;  /* 0x00061c0001f47983 */ /* 0x000ea80000300800 */
[----:B------:R0:W-:Y:S04]  /*ee50*/  STG.E desc[UR10][R130.64+0x180], R245 ;  /* 0x000180f582007986 */ /* 0x0001e8000c10190a */
[----:B------:R1:W-:Y:S04]  /*ee60*/  STG.E desc[UR10][R130.64+0x200], R246 ;  /* 0x000200f682007986 */ /* 0x0003e8000c10190a */
[----:B------:R1:W-:Y:S04]  /*ee70*/  STG.E desc[UR10][R130.64+0x280], R247 ;  /* 0x000280f782007986 */ /* 0x0003e8000c10190a */
[----:B0-----:R-:W2:Y:S04]  /*ee80*/  LDL.LU R245, [R1+0x618] ;  /* 0x0006180001f57983 */ /* 0x001ea80000300800 */
[----:B-1----:R-:W2:Y:S04]  /*ee90*/  LDL.LU R246, [R1+0x614] ;  /* 0x0006140001f67983 */ /* 0x002ea80000300800 */
[----:B------:R-:W2:Y:S04]  /*eea0*/  LDL.LU R247, [R1+0x610] ;  /* 0x0006100001f77983 */ /* 0x000ea80000300800 */
[----:B------:R0:W-:Y:S04]  /*eeb0*/  STG.E desc[UR10][R130.64+0x300], R92 ;  /* 0x0003005c82007986 */ /* 0x0001e8000c10190a */
[----:B0-----:R-:W5:Y:S04]  /*eec0*/  LDL.LU R92, [R1+0x604] ;  /* 0x00060400015c7983 */ /* 0x001f680000300800 */
[----:B------:R0:W-:Y:S04]  /*eed0*/  STG.E desc[UR10][R130.64+0x380], R94 ;  /* 0x0003805e82007986 */ /* 0x0001e8000c10190a */
[----:B------:R1:W-:Y:S04]  /*eee0*/  STG.E desc[UR10][R132.64+0x180], R252 ;  /* 0x000180fc84007986 */ /* 0x0003e8000c10190a */
[----:B------:R1:W-:Y:S04]  /*eef0*/  STG.E desc[UR10][R132.64+0x200], R251 ;  /* 0x000200fb84007986 */ /* 0x0003e8000c10190a */
[----:B0-----:R-:W2:Y:S04]  /*ef00*/  LDL.LU R94, [R1+0x590] ;  /* 0x00059000015e7983 */ /* 0x001ea80000300800 */
[----:B------:R-:W2:Y:S04]  /*ef10*/  LDL.LU R130, [R1+0x598] ;  /* 0x0005980001827983 */ /* 0x000ea80000300800 */
[----:B------:R-:W2:Y:S04]  /*ef20*/  LDL.LU R131, [R1+0x1d0] ;  /* 0x0001d00001837983 */ /* 0x000ea80000300800 */
[----:B-1----:R-:W2:Y:S04]  /*ef30*/  LDL.LU R252, [R1+0x1d8] ;  /* 0x0001d80001fc7983 */ /* 0x002ea80000300800 */
[----:B------:R0:W-:Y:S04]  /*ef40*/  STG.E desc[UR10][R132.64+0x280], R250 ;  /* 0x000280fa84007986 */ /* 0x0001e8000c10190a */
[----:B------:R-:W2:Y:S04]  /*ef50*/  LDL.LU R251, [R1+0x30] ;  /* 0x0000300001fb7983 */ /* 0x000ea80000300800 */
[----:B------:R1:W-:Y:S04]  /*ef60*/  STG.E desc[UR10][R132.64+0x300], R97 ;  /* 0x0003006184007986 */ /* 0x0003e8000c10190a */
[----:B0-----:R-:W2:Y:S04]  /*ef70*/  LDL.LU R250, [R1+0x38] ;  /* 0x0000380001fa7983 */ /* 0x001ea80000300800 */
[----:B------:R0:W-:Y:S04]  /*ef80*/  STG.E desc[UR10][R132.64+0x380], R99 ;  /* 0x0003806384007986 */ /* 0x0001e8000c10190a */
[----:B-1----:R-:W2:Y:S04]  /*ef90*/  LDL.LU R97, [R1+0x48] ;  /* 0x0000480001617983 */ /* 0x002ea80000300800 */
[----:B0-----:R-:W2:Y:S04]  /*efa0*/  LDL.LU R99, [R1+0x1e0] ;  /* 0x0001e00001637983 */ /* 0x001ea80000300800 */
[----:B----4-:R-:W-:Y:S04]  /*efb0*/  STG.E desc[UR10][R132.64+0x80], R98 ;  /* 0x0000806284007986 */ /* 0x010fe8000c10190a */
[----:B---3--:R-:W-:Y:S04]  /*efc0*/  STG.E desc[UR10][R132.64+0x100], R128 ;  /* 0x0001008084007986 */ /* 0x008fe8000c10190a */
[----:B-----5:R0:W-:Y:S04]  /*efd0*/  STG.E desc[UR10][R132.64], R92 ;  /* 0x0000005c84007986 */ /* 0x0201e8000c10190a */
[----:B------:R1:W-:Y:S04]  /*efe0*/  STG.E desc[UR10][R134.64], R129 ;  /* 0x0000008186007986 */ /* 0x0003e8000c10190a */
[----:B0-----:R-:W3:Y:S04]  /*eff0*/  LDL.LU R132, [R1+0x1e8] ;  /* 0x0001e80001847983 */ /* 0x001ee80000300800 */
[----:B------:R-:W4:Y:S04]  /*f000*/  LDL.LU R133, [R1+0x40] ;  /* 0x0000400001857983 */ /* 0x000f280000300800 */
[----:B------:R-:W5:Y:S04]  /*f010*/  LDL.LU R92, [R1+0x5a4] ;  /* 0x0005a400015c7983 */ /* 0x000f680000300800 */
[----:B------:R-:W5:Y:S04]  /*f020*/  LDL.LU R98, [R1+0x5ac] ;  /* 0x0005ac0001627983 */ /* 0x000f680000300800 */
[----:B------:R-:W5:Y:S04]  /*f030*/  LDL.LU R128, [R1+0x1e4] ;  /* 0x0001e40001807983 */ /* 0x000f680000300800 */
[----:B--2---:R0:W-:Y:S04]  /*f040*/  STG.E desc[UR10][R134.64+0x80], R96 ;  /* 0x0000806086007986 */ /* 0x0041e8000c10190a */
[----:B-1----:R-:W2:Y:S04]  /*f050*/  LDL.LU R129, [R1+0x1ec] ;  /* 0x0001ec0001817983 */ /* 0x002ea80000300800 */
[----:B------:R1:W-:Y:S04]  /*f060*/  STG.E desc[UR10][R134.64+0x100], R249 ;  /* 0x000100f986007986 */ /* 0x0003e8000c10190a */
[----:B0-----:R-:W2:Y:S04]  /*f070*/  LDL.LU R96, [R1+0x44] ;  /* 0x0000440001607983 */ /* 0x001ea80000300800 */
[----:B------:R0:W-:Y:S04]  /*f080*/  STG.E desc[UR10][R134.64+0x180], R242 ;  /* 0x000180f286007986 */ /* 0x0001e8000c10190a */
        /* <DEDUP_REMOVED lines=8> */
[----:B-1----:R-:W5:Y:S04]  /*f110*/  LDL.LU R93, [R1+0x5a8] ;  /* 0x0005a800015d7983 */ /* 0x002f680000300800 */
[----:B0-----:R-:W2:Y:S04]  /*f120*/  LDL.LU R135, [R1+0x5a0] ;  /* 0x0005a00001877983 */ /* 0x001ea80000300800 */
[----:B------:R-:W-:Y:S04]  /*f130*/  STG.E desc[UR10][R136.64+0x100], R99 ;  /* 0x0001006388007986 */ /* 0x000fe8000c10190a */
[----:B------:R-:W-:Y:S04]  /*f140*/  STG.E desc[UR10][R136.64+0x280], R97 ;  /* 0x0002806188007986 */ /* 0x000fe8000c10190a */
[----:B------:R-:W-:Y:S04]  /*f150*/  STG.E desc[UR10][R136.64+0x300], R160 ;  /* 0x000300a088007986 */ /* 0x000fe8000c10190a */
[----:B------:R-:W-:Y:S04]  /*f160*/  STG.E desc[UR10][R136.64+0x380], R162 ;  /* 0x000380a288007986 */ /* 0x000fe8000c10190a */
[----:B---3--:R-:W-:Y:S04]  /*f170*/  STG.E desc[UR10][R136.64+0x180], R132 ;  /* 0x0001808488007986 */ /* 0x008fe8000c10190a */
[----:B----4-:R-:W-:Y:S04]  /*f180*/  STG.E desc[UR10][R136.64+0x200], R133 ;  /* 0x0002008588007986 */ /* 0x010fe8000c10190a */
[----:B-----5:R-:W-:Y:S04]  /*f190*/  STG.E desc[UR10][R136.64+0x80], R93 ;  /* 0x0000805d88007986 */ /* 0x020fe8000c10190a */
[----:B--2---:R-:W-:Y:S04]  /*f1a0*/  STG.E desc[UR10][R136.64], R135 ;  /* 0x0000008788007986 */ /* 0x004fe8000c10190a */
[----:B------:R0:W-:Y:S04]  /*f1b0*/  STG.E desc[UR10][R138.64+0x180], R252 ;  /* 0x000180fc8a007986 */ /* 0x0001e8000c10190a */
[----:B------:R1:W-:Y:S04]  /*f1c0*/  STG.E desc[UR10][R138.64+0x200], R251 ;  /* 0x000200fb8a007986 */ /* 0x0003e8000c10190a */
[----:B------:R2:W-:Y:S04]  /*f1d0*/  STG.E desc[UR10][R138.64+0x280], R250 ;  /* 0x000280fa8a007986 */ /* 0x0005e8000c10190a */
[----:B0-----:R-:W3:Y:S04]  /*f1e0*/  LDL.LU R252, [R1+0x1d4] ;  /* 0x0001d40001fc7983 */ /* 0x001ee80000300800 */
[----:B-1----:R-:W4:Y:S04]  /*f1f0*/  LDL.LU R251, [R1+0x1dc] ;  /* 0x0001dc0001fb7983 */ /* 0x002f280000300800 */
[----:B--2---:R-:W2:Y:S04]  /*f200*/  LDL.LU R250, [R1+0x34] ;  /* 0x0000340001fa7983 */ /* 0x004ea80000300800 */
[----:B------:R-:W5:Y:S04]  /*f210*/  LDL.LU R93, [R1+0x580] ;  /* 0x00058000015d7983 */ /* 0x000f680000300800 */
[----:B------:R-:W5:Y:S04]  /*f220*/  LDL.LU R99, [R1+0x588] ;  /* 0x0005880001637983 */ /* 0x000f680000300800 */
[----:B------:R-:W5:Y:S04]  /*f230*/  LDL.LU R132, [R1+0x1c0] ;  /* 0x0001c00001847983 */ /* 0x000f680000300800 */
[----:B------:R-:W5:Y:S04]  /*f240*/  LDL.LU R133, [R1+0x1c8] ;  /* 0x0001c80001857983 */ /* 0x000f680000300800 */
[----:B------:R0:W-:Y:S04]  /*f250*/  STG.E desc[UR10][R138.64], R94 ;  /* 0x0000005e8a007986 */ /* 0x0001e8000c10190a */
[----:B------:R-:W5:Y:S04]  /*f260*/  LDL.LU R97, [R1+0x20] ;  /* 0x0000200001617983 */ /* 0x000f680000300800 */
[----:B------:R1:W-:Y:S04]  /*f270*/  STG.E desc[UR10][R138.64+0x80], R130 ;  /* 0x000080828a007986 */ /* 0x0003e8000c10190a */
[----:B0-----:R-:W5:Y:S04]  /*f280*/  LDL.LU R94, [R1+0x28] ;  /* 0x00002800015e7983 */ /* 0x001f680000300800 */
[----:B------:R0:W-:Y:S04]  /*f290*/  STG.E desc[UR10][R138.64+0x100], R131 ;  /* 0x000100838a007986 */ /* 0x0001e8000c10190a */
[----:B------:R-:W-:Y:S04]  /*f2a0*/  STG.E desc[UR10][R138.64+0x300], R184 ;  /* 0x000300b88a007986 */ /* 0x000fe8000c10190a */
[----:B------:R-:W-:Y:S04]  /*f2b0*/  STG.E desc[UR10][R138.64+0x380], R186 ;  /* 0x000380ba8a007986 */ /* 0x000fe8000c10190a */
[----:B-1----:R-:W5:Y:S04]  /*f2c0*/  LDL.LU R130, [R1+0x570] ;  /* 0x0005700001827983 */ /* 0x002f680000300800 */
[----:B------:R1:W-:Y:S04]  /*f2d0*/  STG.E desc[UR10][R140.64], R92 ;  /* 0x0000005c8c007986 */ /* 0x0003e8000c10190a */
[----:B0-----:R-:W5:Y:S04]  /*f2e0*/  LDL.LU R131, [R1+0x578] ;  /* 0x0005780001837983 */ /* 0x001f680000300800 */
[----:B------:R0:W-:Y:S04]  /*f2f0*/  STG.E desc[UR10][R140.64+0x80], R98 ;  /* 0x000080628c007986 */ /* 0x0001e8000c10190a */
        /* <DEDUP_REMOVED lines=15> */
[----:B------:R-:W-:Y:S04]  /*f3f0*/  LDS.128 R136, [R0+0x200] ;  /* 0x0002000000887984 */ /* 0x000fe80000000c00 */
[----:B0-----:R-:W5:Y:S04]  /*f400*/  LDL.LU R243, [R1+0x2c] ;  /* 0x00002c0001f37983 */ /* 0x001f680000300800 */
[----:B---3--:R0:W-:Y:S04]  /*f410*/  STG.E desc[UR10][R142.64+0x100], R252 ;  /* 0x000100fc8e007986 */ /* 0x0081e8000c10190a */
[----:B----4-:R1:W-:Y:S04]  /*f420*/  STG.E desc[UR10][R142.64+0x180], R251 ;  /* 0x000180fb8e007986 */ /* 0x0103e8000c10190a */
[----:B--2---:R2:W-:Y:S04]  /*f430*/  STG.E desc[UR10][R142.64+0x200], R250 ;  /* 0x000200fa8e007986 */ /* 0x0045e8000c10190a */
[----:B0-----:R-:W3:Y:S04]  /*f440*/  LDL.LU R252, [R1+0x574] ;  /* 0x0005740001fc7983 */ /* 0x001ee80000300800 */
[----:B-1----:R-:W4:Y:S04]  /*f450*/  LDL.LU R251, [R1+0x57c] ;  /* 0x00057c0001fb7983 */ /* 0x002f280000300800 */
[----:B--2---:R-:W2:Y:S04]  /*f460*/  LDL.LU R250, [R1+0x1b4] ;  /* 0x0001b40001fa7983 */ /* 0x004ea80000300800 */
[----:B------:R0:W-:Y:S04]  /*f470*/  STG.E desc[UR10][R142.64+0x280], R248 ;  /* 0x000280f88e007986 */ /* 0x0001e8000c10190a */
[----:B------:R-:W-:Y:S04]  /*f480*/  STG.E desc[UR10][R142.64+0x300], R185 ;  /* 0x000300b98e007986 */ /* 0x000fe8000c10190a */
[----:B------:R-:W-:Y:S04]  /*f490*/  STG.E desc[UR10][R142.64+0x380], R187 ;  /* 0x000380bb8e007986 */ /* 0x000fe8000c10190a */
[----:B-----5:R-:W-:Y:S04]  /*f4a0*/  STG.E desc[UR10][R144.64], R93 ;  /* 0x0000005d90007986 */ /* 0x020fe8000c10190a */
[----:B------:R-:W-:Y:S04]  /*f4b0*/  STG.E desc[UR10][R144.64+0x80], R99 ;  /* 0x0000806390007986 */ /* 0x000fe8000c10190a */
[----:B------:R-:W-:Y:S04]  /*f4c0*/  STG.E desc[UR10][R144.64+0x100], R132 ;  /* 0x0001008490007986 */ /* 0x000fe8000c10190a */
        /* <DEDUP_REMOVED lines=8> */
[----:B------:R-:W-:Y:S04]  /*f550*/  STG.E desc[UR10][R146.64], R130 ;  /* 0x0000008292007986 */ /* 0x000fe8000c10190a */
[----:B0-----:R-:W5:Y:S04]  /*f560*/  LDL.LU R131, [R1+0x5e0] ;  /* 0x0005e00001837983 */ /* 0x001f680000300800 */
[----:B------:R0:W-:Y:S04]  /*f570*/  STG.E desc[UR10][R146.64+0x180], R98 ;  /* 0x0001806292007986 */ /* 0x0001e8000c10190a */
[----:B------:R-:W-:Y:S04]  /*f580*/  STG.E desc[UR10][R146.64+0x200], R244 ;  /* 0x000200f492007986 */ /* 0x000fe8000c10190a */
[----:B------:R-:W-:Y:S04]  /*f590*/  STG.E desc[UR10][R146.64+0x280], R246 ;  /* 0x000280f692007986 */ /* 0x000fe8000c10190a */
        /* <DEDUP_REMOVED lines=9> */
[----:B------:R-:W-:Y:S04]  /*f630*/  STG.E desc[UR10][R148.64+0x180], R249 ;  /* 0x000180f994007986 */ /* 0x000fe8000c10190a */
[----:B-1----:R-:W5:Y:S04]  /*f640*/  LDL.LU R96, [R1+0x88] ;  /* 0x0000880001607983 */ /* 0x002f680000300800 */
[----:B------:R-:W5:Y:S04]  /*f650*/  LDL.LU R182, [R1+0x5d0] ;  /* 0x0005d00001b67983 */ /* 0x000f680000300800 */
[----:B------:R-:W5:Y:S04]  /*f660*/  LDL.LU R180, [R1+0x5d8] ;  /* 0x0005d80001b47983 */ /* 0x000f680000300800 */
[----:B------:R-:W5:Y:S04]  /*f670*/  LDL.LU R187, [R1+0x2e0] ;  /* 0x0002e00001bb7983 */ /* 0x000f680000300800 */
[----:B------:R-:W-:Y:S04]  /*f680*/  STG.E desc[UR10][R148.64+0x200], R242 ;  /* 0x000200f294007986 */ /* 0x000fe8000c10190a */
[----:B------:R-:W-:Y:S04]  /*f690*/  STG.E desc[UR10][R148.64+0x280], R243 ;  /* 0x000280f394007986 */ /* 0x000fe8000c10190a */
[----:B------:R-:W-:Y:S04]  /*f6a0*/  STG.E desc[UR10][R148.64+0x300], R181 ;  /* 0x000300b594007986 */ /* 0x000fe8000c10190a */
[----:B------:R-:W-:Y:S04]  /*f6b0*/  STG.E desc[UR10][R148.64+0x380], R183 ;  /* 0x000380b794007986 */ /* 0x000fe8000c10190a */
[----:B------:R-:W5:Y:S04]  /*f6c0*/  LDL.LU R185, [R1+0x2e8] ;  /* 0x0002e80001b97983 */ /* 0x000f680000300800 */
[----:B------:R-:W5:Y:S04]  /*f6d0*/  LDL.LU R163, [R1+0x70] ;  /* 0x0000700001a37983 */ /* 0x000f680000300800 */
[----:B------:R-:W0:Y:S04]  /*f6e0*/  LDS.128 R144, [R0] ;  /* 0x0000000000907984 */ /* 0x000e280000000c00 */
[----:B------:R-:W1:Y:S04]  /*f6f0*/  LDS.128 R140, [R0+0x100] ;  /* 0x00010000008c7984 */ /* 0x000e680000000c00 */
[----:B------:R-:W1:Y:S04]  /*f700*/  LDS.128 R132, [R0+0x300] ;  /* 0x0003000000847984 */ /* 0x000e680000000c00 */
[----:B--2---:R2:W-:Y:S04]  /*f710*/  STG.E desc[UR10][R150.64+0x100], R250 ;  /* 0x000100fa96007986 */ /* 0x0045e8000c10190a */
[----:B--2---:R-:W2:Y:S04]  /*f720*/  LDL.LU R250, [R1+0x78] ;  /* 0x0000780001fa7983 */ /* 0x004ea80000300800 */
[----:B------:R-:W2:Y:S04]  /*f730*/  LDL.LU R161, [R1+0x5e4] ;  /* 0x0005e40001a17983 */ /* 0x000ea80000300800 */
[----:B------:R-:W2:Y:S04]  /*f740*/  LDL.LU R186, [R1+0x5ec] ;  /* 0x0005ec0001ba7983 */ /* 0x000ea80000300800 */
[----:B------:R-:W2:Y:S04]  /*f750*/  LDL.LU R184, [R1+0x2f4] ;  /* 0x0002f40001b87983 */ /* 0x000ea80000300800 */
[----:B------:R-:W2:Y:S04]  /*f760*/  LDL.LU R162, [R1+0x2fc] ;  /* 0x0002fc0001a27983 */ /* 0x000ea80000300800 */
[----:B------:R-:W2:Y:S04]  /*f770*/  LDL.LU R160, [R1+0x84] ;  /* 0x0000840001a07983 */ /* 0x000ea80000300800 */
[----:B------:R-:W2:Y:S04]  /*f780*/  LDL.LU R249, [R1+0x8c] ;  /* 0x00008c0001f97983 */ /* 0x000ea80000300800 */
[----:B---3--:R3:W-:Y:S04]  /*f790*/  STG.E desc[UR10][R150.64], R252 ;  /* 0x000000fc96007986 */ /* 0x0087e8000c10190a */
[----:B----4-:R4:W-:Y:S04]  /*f7a0*/  STG.E desc[UR10][R150.64+0x80], R251 ;  /* 0x000080fb96007986 */ /* 0x0109e8000c10190a */
[----:B-----5:R5:W-:Y:S04]  /*f7b0*/  STG.E desc[UR10][R150.64+0x180], R248 ;  /* 0x000180f896007986 */ /* 0x020be8000c10190a */
[----:B------:R-:W2:Y:S04]  /*f7c0*/  LDL.LU R242, [R1+0x5d4] ;  /* 0x0005d40001f27983 */ /* 0x000ea80000300800 */
[----:B------:R-:W-:Y:S04]  /*f7d0*/  STG.E desc[UR10][R150.64+0x200], R245 ;  /* 0x000200f596007986 */ /* 0x000fe8000c10190a */
[----:B------:R-:W-:Y:S04]  /*f7e0*/  STG.E desc[UR10][R150.64+0x280], R247 ;  /* 0x000280f796007986 */ /* 0x000fe8000c10190a */
[----:B------:R-:W-:Y:S04]  /*f7f0*/  STG.E desc[UR10][R150.64+0x300], R177 ;  /* 0x000300b196007986 */ /* 0x000fe8000c10190a */
[----:B------:R-:W-:Y:S04]  /*f800*/  STG.E desc[UR10][R150.64+0x380], R179 ;  /* 0x000380b396007986 */ /* 0x000fe8000c10190a */
[----:B------:R-:W2:Y:S04]  /*f810*/  LDL.LU R243, [R1+0x5dc] ;  /* 0x0005dc0001f37983 */ /* 0x000ea80000300800 */
[----:B------:R-:W-:Y:S04]  /*f820*/  STG.E desc[UR10][R2.64], R131 ;  /* 0x0000008302007986 */ /* 0x000fe8000c10190a */
[----:B---3--:R-:W3:Y:S04]  /*f830*/  LDL.LU R252, [R1+0x2e4] ;  /* 0x0002e40001fc7983 */ /* 0x008ee80000300800 */
[----:B------:R-:W-:Y:S04]  /*f840*/  STG.E desc[UR10][R2.64+0x300], R172 ;  /* 0x000300ac02007986 */ /* 0x000fe8000c10190a */
[----:B------:R-:W-:Y:S04]  /*f850*/  STG.E desc[UR10][R2.64+0x80], R92 ;  /* 0x0000805c02007986 */ /* 0x000fe8000c10190a */
[----:B------:R-:W-:Y:S04]  /*f860*/  LDS.128 R92, [R0+0x600] ;  /* 0x00060000005c7984 */ /* 0x000fe80000000c00 */
[----:B------:R-:W-:Y:S04]  /*f870*/  STG.E desc[UR10][R2.64+0x100], R98 ;  /* 0x0001006202007986 */ /* 0x000fe8000c10190a */
[----:B------:R-:W-:Y:S04]  /*f880*/  LDS.128 R148, [R0+0x700] ;  /* 0x0007000000947984 */ /* 0x000fe80000000c00 */
[----:B------:R-:W-:Y:S04]  /*f890*/  STG.E desc[UR10][R2.64+0x180], R128 ;  /* 0x0001808002007986 */ /* 0x000fe8000c10190a */
[----:B----4-:R-:W4:Y:S04]  /*f8a0*/  LDL.LU R251, [R1+0x2ec] ;  /* 0x0002ec0001fb7983 */ /* 0x010f280000300800 */
[----:B------:R-:W-:Y:S04]  /*f8b0*/  STG.E desc[UR10][R2.64+0x200], R129 ;  /* 0x0002008102007986 */ /* 0x000fe8000c10190a */
[----:B------:R-:W1:Y:S04]  /*f8c0*/  LDS.128 R128, [R0+0x400] ;  /* 0x0004000000807984 */ /* 0x000e680000000c00 */
[----:B------:R-:W-:Y:S04]  /*f8d0*/  STG.E desc[UR10][R2.64+0x280], R96 ;  /* 0x0002806002007986 */ /* 0x000fe8000c10190a */
[----:B------:R-:W1:Y:S04]  /*f8e0*/  LDS.128 R96, [R0+0x500] ;  /* 0x0005000000607984 */ /* 0x000e680000000c00 */
[----:B------:R-:W-:Y:S04]  /*f8f0*/  STG.E desc[UR10][R2.64+0x380], R174 ;  /* 0x000380ae02007986 */ /* 0x000fe8000c10190a */
[----:B-----5:R-:W5:Y:S04]  /*f900*/  LDL.LU R248, [R1+0x7c] ;  /* 0x00007c0001f87983 */ /* 0x020f680000300800 */
        /* <DEDUP_REMOVED lines=8> */
[----:B------:R0:W-:Y:S04]  /*f990*/  STG.E desc[UR10][R4.64], R182 ;  /* 0x000000b604007986 */ /* 0x0001e8000c10190a */
[----:B------:R-:W2:Y:S04]  /*f9a0*/  LDL.LU R244, [R1+0x5b0] ;  /* 0x0005b00001f47983 */ /* 0x000ea80000300800 */
[----:B------:R1:W-:Y:S04]  /*f9b0*/  STG.E desc[UR10][R4.64+0x80], R180 ;  /* 0x000080b404007986 */ /* 0x0003e8000c10190a */
[----:B0-----:R-:W2:Y:S04]  /*f9c0*/  LDL.LU R182, [R1+0x5b8] ;  /* 0x0005b80001b67983 */ /* 0x001ea80000300800 */
[----:B------:R0:W-:Y:S04]  /*f9d0*/  STG.E desc[UR10][R4.64+0x100], R187 ;  /* 0x000100bb04007986 */ /* 0x0001e8000c10190a */
[----:B-1----:R-:W2:Y:S04]  /*f9e0*/  LDL.LU R180, [R1+0x1f0] ;  /* 0x0001f00001b47983 */ /* 0x002ea80000300800 */
[----:B------:R1:W-:Y:S04]  /*f9f0*/  STG.E desc[UR10][R4.64+0x180], R185 ;  /* 0x000180b904007986 */ /* 0x0003e8000c10190a */
[----:B0-----:R-:W2:Y:S04]  /*fa00*/  LDL.LU R187, [R1+0x1f8] ;  /* 0x0001f80001bb7983 */ /* 0x001ea80000300800 */
[----:B------:R0:W-:Y:S04]  /*fa10*/  STG.E desc[UR10][R4.64+0x200], R163 ;  /* 0x000200a304007986 */ /* 0x0001e8000c10190a */
[----:B------:R-:W-:Y:S04]  /*fa20*/  STG.E desc[UR10][R4.64+0x300], R156 ;  /* 0x0003009c04007986 */ /* 0x000fe8000c10190a */
[----:B------:R-:W-:Y:S04]  /*fa30*/  STG.E desc[UR10][R4.64+0x380], R158 ;  /* 0x0003809e04007986 */ /* 0x000fe8000c10190a */
        /* <DEDUP_REMOVED lines=19> */
[----:B---3--:R1:W-:Y:S04]  /*fb70*/  STG.E desc[UR10][R8.64+0x100], R252 ;  /* 0x000100fc08007986 */ /* 0x0083e8000c10190a */
[----:B0-----:R-:W3:Y:S04]  /*fb80*/  LDL.LU R243, [R1+0x5bc] ;  /* 0x0005bc0001f37983 */ /* 0x001ee80000300800 */
[----:B----4-:R0:W-:Y:S04]  /*fb90*/  STG.E desc[UR10][R8.64+0x180], R251 ;  /* 0x000180fb08007986 */ /* 0x0101e8000c10190a */
[----:B-1----:R-:W4:Y:S04]  /*fba0*/  LDL.LU R252, [R1+0x1f4] ;  /* 0x0001f40001fc7983 */ /* 0x002f280000300800 */
[----:B-----5:R-:W-:Y:S04]  /*fbb0*/  STG.E desc[UR10][R8.64+0x280], R248 ;  /* 0x000280f808007986 */ /* 0x020fe8000c10190a */
[----:B0-----:R-:W5:Y:S04]  /*fbc0*/  LDL.LU R251, [R1+0x1fc] ;  /* 0x0001fc0001fb7983 */ /* 0x001f680000300800 */
[----:B--2---:R0:W-:Y:S04]  /*fbd0*/  STG.E desc[UR10][R8.64+0x200], R250 ;  /* 0x000200fa08007986 */ /* 0x0041e8000c10190a */
[----:B0-----:R-:W2:Y:S04]  /*fbe0*/  LDL.LU R250, [R1+0x54] ;  /* 0x0000540001fa7983 */ /* 0x001ea80000300800 */
[----:B------:R-:W2:Y:S04]  /*fbf0*/  LDL.LU R248, [R1+0x5c] ;  /* 0x00005c0001f87983 */ /* 0x000ea80000300800 */
[----:B------:R-:W-:Y:S04]  /*fc00*/  STG.E desc[UR10][R8.64+0x300], R157 ;  /* 0x0003009d08007986 */ /* 0x000fe8000c10190a */
[----:B------:R-:W-:Y:S04]  /*fc10*/  STG.E desc[UR10][R8.64+0x380], R159 ;  /* 0x0003809f08007986 */ /* 0x000fe8000c10190a */
[----:B------:R0:W-:Y:S04]  /*fc20*/  STG.E desc[UR10][R10.64+0x200], R176 ;  /* 0x000200b00a007986 */ /* 0x0001e8000c10190a */
[----:B------:R-:W-:Y:S04]  /*fc30*/  STG.E desc[UR10][R10.64], R245 ;  /* 0x000000f50a007986 */ /* 0x000fe8000c10190a */
[----:B------:R-:W-:Y:S04]  /*fc40*/  STG.E desc[UR10][R10.64+0x80], R183 ;  /* 0x000080b70a007986 */ /* 0x000fe8000c10190a */
[----:B------:R-:W-:Y:S04]  /*fc50*/  STG.E desc[UR10][R10.64+0x100], R181 ;  /* 0x000100b50a007986 */ /* 0x000fe8000c10190a */
[----:B------:R-:W-:Y:S04]  /*fc60*/  STG.E desc[UR10][R10.64+0x180], R178 ;  /* 0x000180b20a007986 */ /* 0x000fe8000c10190a */
[----:B------:R1:W-:Y:S04]  /*fc70*/  STG.E desc[UR10][R10.64+0x280], R246 ;  /* 0x000280f60a007986 */ /* 0x0003e8000c10190a */
[----:B------:R-:W-:Y:S04]  /*fc80*/  STG.E desc[UR10][R10.64+0x300], R168 ;  /* 0x000300a80a007986 */ /* 0x000fe8000c10190a */
[----:B------:R-:W-:Y:S04]  /*fc90*/  STG.E desc[UR10][R10.64+0x380], R170 ;  /* 0x000380aa0a007986 */ /* 0x000fe8000c10190a */
[----:B0-----:R-:W2:Y:S04]  /*fca0*/  LDL.LU R176, [R1+0x560] ;  /* 0x0005600001b07983 */ /* 0x001ea80000300800 */
[----:B------:R0:W-:Y:S04]  /*fcb0*/  STG.E desc[UR10][R12.64], R244 ;  /* 0x000000f40c007986 */ /* 0x0001e8000c10190a */
[----:B-1----:R-:W2:Y:S04]  /*fcc0*/  LDL.LU R246, [R1+0x568] ;  /* 0x0005680001f67983 */ /* 0x002ea80000300800 */
[----:B------:R1:W-:Y:S04]  /*fcd0*/  STG.E desc[UR10][R12.64+0x80], R182 ;  /* 0x000080b60c007986 */ /* 0x0003e8000c10190a */
[----:B------:R-:W-:Y:S04]  /*fce0*/  STG.E desc[UR10][R12.64+0x100], R180 ;  /* 0x000100b40c007986 */ /* 0x000fe8000c10190a */
[----:B------:R-:W-:Y:S04]  /*fcf0*/  STG.E desc[UR10][R12.64+0x180], R187 ;  /* 0x000180bb0c007986 */ /* 0x000fe8000c10190a */
[----:B------:R-:W-:Y:S04]  /*fd00*/  STG.E desc[UR10][R12.64+0x200], R185 ;  /* 0x000200b90c007986 */ /* 0x000fe8000c10190a */
[----:B------:R-:W-:Y:S04]  /*fd10*/  STG.E desc[UR10][R12.64+0x280], R163 ;  /* 0x000280a30c007986 */ /* 0x000fe8000c10190a */
[----:B------:R-:W-:Y:S04]  /*fd20*/  STG.E desc[UR10][R12.64+0x300], R164 ;  /* 0x000300a40c007986 */ /* 0x000fe8000c10190a */
[----:B------:R-:W-:Y:S04]  /*fd30*/  STG.E desc[UR10][R12.64+0x380], R166 ;  /* 0x000380a60c007986 */ /* 0x000fe8000c10190a */
        /* <DEDUP_REMOVED lines=12> */
[----:B------:R-:W-:Y:S04]  /*fe00*/  STG.E desc[UR10][R14.64+0x300], R169 ;  /* 0x000300a90e007986 */ /* 0x000fe8000c10190a */
[----:B------:R-:W-:Y:S04]  /*fe10*/  STG.E desc[UR10][R14.64+0x380], R171 ;  /* 0x000380ab0e007986 */ /* 0x000fe8000c10190a */
[----:B0-----:R-:W2:Y:S04]  /*fe20*/  LDL.LU R160, [R1+0x564] ;  /* 0x0005640001a07983 */ /* 0x001ea80000300800 */
[----:B------:R0:W-:Y:S04]  /*fe30*/  STG.E desc[UR10][R24.64], R242 ;  /* 0x000000f218007986 */ /* 0x0001e8000c10190a */
[----:B-1----:R-:W2:Y:S04]  /*fe40*/  LDL.LU R249, [R1+0x56c] ;  /* 0x00056c0001f97983 */ /* 0x002ea80000300800 */
[----:B---3--:R1:W-:Y:S04]  /*fe50*/  STG.E desc[UR10][R24.64+0x80], R243 ;  /* 0x000080f318007986 */ /* 0x0083e8000c10190a */
[----:B0-----:R-:W3:Y:S04]  /*fe60*/  LDL.LU R242, [R1+0x1a4] ;  /* 0x0001a40001f27983 */ /* 0x001ee80000300800 */
[----:B----4-:R0:W-:Y:S04]  /*fe70*/  STG.E desc[UR10][R24.64+0x100], R252 ;  /* 0x000100fc18007986 */ /* 0x0101e8000c10190a */
[----:B-1----:R-:W4:Y:S04]  /*fe80*/  LDL.LU R243, [R1+0x1ac] ;  /* 0x0001ac0001f37983 */ /* 0x002f280000300800 */
[----:B-----5:R1:W-:Y:S04]  /*fe90*/  STG.E desc[UR10][R24.64+0x180], R251 ;  /* 0x000180fb18007986 */ /* 0x0203e8000c10190a */
[----:B0-----:R-:W5:Y:S04]  /*fea0*/  LDL.LU R252, [R1+0x554] ;  /* 0x0005540001fc7983 */ /* 0x001f680000300800 */
[----:B-1----:R-:W5:Y:S04]  /*feb0*/  LDL.LU R251, [R1+0x55c] ;  /* 0x00055c0001fb7983 */ /* 0x002f680000300800 */
[----:B--2---:R0:W-:Y:S04]  /*fec0*/  STG.E desc[UR10][R24.64+0x200], R250 ;  /* 0x000200fa18007986 */ /* 0x0041e8000c10190a */
[----:B------:R1:W-:Y:S04]  /*fed0*/  STG.E desc[UR10][R24.64+0x280], R248 ;  /* 0x000280f818007986 */ /* 0x0003e8000c10190a */
[----:B0-----:R-:W2:Y:S04]  /*fee0*/  LDL.LU R250, [R1+0x194] ;  /* 0x0001940001fa7983 */ /* 0x001ea80000300800 */
[----:B-1----:R-:W2:Y:S04]  /*fef0*/  LDL.LU R248, [R1+0x19c] ;  /* 0x00019c0001f87983 */ /* 0x002ea80000300800 */
[----:B------:R-:W2:Y:S04]  /*ff00*/  LDL.LU R180, [R1+0x540] ;  /* 0x0005400001b47983 */ /* 0x000ea80000300800 */
[----:B------:R-:W2:Y:S04]  /*ff10*/  LDL.LU R187, [R1+0x548] ;  /* 0x0005480001bb7983 */ /* 0x000ea80000300800 */
[----:B------:R-:W-:Y:S04]  /*ff20*/  STG.E desc[UR10][R24.64+0x300], R165 ;  /* 0x000300a518007986 */ /* 0x000fe8000c10190a */
[----:B------:R-:W-:Y:S04]  /*ff30*/  STG.E desc[UR10][R24.64+0x380], R167 ;  /* 0x000380a718007986 */ /* 0x000fe8000c10190a */
[----:B------:R-:W2:Y:S04]  /*ff40*/  LDL.LU R185, [R1+0x180] ;  /* 0x0001800001b97983 */ /* 0x000ea80000300800 */
[----:B------:R-:W-:Y:S04]  /*ff50*/  STG.E desc[UR10][R26.64+0x200], R56 ;  /* 0x000200381a007986 */ /* 0x000fe8000c10190a */
[----:B------:R-:W-:Y:S04]  /*ff60*/  STG.E desc[UR10][R26.64+0x280], R58 ;  /* 0x0002803a1a007986 */ /* 0x000fe8000c10190a */
[----:B------:R-:W-:Y:S04]  /*ff70*/  STG.E desc[UR10][R26.64], R176 ;  /* 0x000000b01a007986 */ /* 0x000fe8000c10190a */
[----:B------:R-:W-:Y:S04]  /*ff80*/  STG.E desc[UR10][R26.64+0x300], R216 ;  /* 0x000300d81a007986 */ /* 0x000fe8000c10190a */
[----:B------:R-:W-:Y:S04]  /*ff90*/  STG.E desc[UR10][R26.64+0x80], R246 ;  /* 0x000080f61a007986 */ /* 0x000fe8000c10190a */
[----:B------:R-:W-:Y:S04]  /*ffa0*/  STG.E desc[UR10][R26.64+0x380], R218 ;  /* 0x000380da1a007986 */ /* 0x000fe8000c10190a */
[----:B------:R-:W2:Y:S04]  /*ffb0*/  LDL.LU R163, [R1+0x188] ;  /* 0x0001880001a37983 */ /* 0x000ea80000300800 */
[----:B------:R-:W-:Y:S04]  /*ffc0*/  STG.E desc[UR10][R26.64+0x100], R244 ;  /* 0x000100f41a007986 */ /* 0x000fe8000c10190a */
[----:B------:R-:W-:Y:S04]  /*ffd0*/  STG.E desc[UR10][R26.64+0x180], R182 ;  /* 0x000180b61a007986 */ /* 0x000fe8000c10190a */
[----:B------:R-:W-:Y:S04]  /*ffe0*/  STG.E desc[UR10][R28.64+0x200], R52 ;  /* 0x000200341c007986 */ /* 0x000fe8000c10190a */
[----:B------:R0:W-:Y:S04]  /*fff0*/  STG.E desc[UR10][R28.64], R161 ;  /* 0x000000a11c007986 */ /* 0x0001e8000c10190a */
[----:B------:R-:W-:Y:S04]  /*10000*/  STG.E desc[UR10][R28.64+0x280], R54 ;  /* 0x000280361c007986 */ /* 0x000fe8000c10190a */
        /* <DEDUP_REMOVED lines=10> */
[----:B------:R1:W-:Y:S04]  /*100b0*/  STG.E desc[UR10][R30.64+0x80], R249 ;  /* 0x000080f91e007986 */ /* 0x0003e8000c10190a */
[----:B0-----:R-:W2:Y:S04]  /*100c0*/  LDL.LU R160, [R1+0x544] ;  /* 0x0005440001a07983 */ /* 0x001ea80000300800 */
[----:B---3--:R0:W-:Y:S04]  /*100d0*/  STG.E desc[UR10][R30.64+0x100], R242 ;  /* 0x000100f21e007986 */ /* 0x0081e8000c10190a */
[----:B-1----:R-:W3:Y:S04]  /*100e0*/  LDL.LU R249, [R1+0x54c] ;  /* 0x00054c0001f97983 */ /* 0x002ee80000300800 */
[----:B----4-:R1:W-:Y:S04]  /*100f0*/  STG.E desc[UR10][R30.64+0x180], R243 ;  /* 0x000180f31e007986 */ /* 0x0103e8000c10190a */
[----:B0-----:R-:W4:Y:S04]  /*10100*/  LDL.LU R242, [R1+0x184] ;  /* 0x0001840001f27983 */ /* 0x001f280000300800 */
[----:B------:R-:W-:Y:S04]  /*10110*/  STG.E desc[UR10][R30.64+0x200], R57 ;  /* 0x000200391e007986 */ /* 0x000fe8000c10190a */
[----:B------:R-:W-:Y:S04]  /*10120*/  STG.E desc[UR10][R30.64+0x280], R59 ;  /* 0x0002803b1e007986 */ /* 0x000fe8000c10190a */
[----:B------:R-:W-:Y:S04]  /*10130*/  STG.E desc[UR10][R30.64+0x300], R217 ;  /* 0x000300d91e007986 */ /* 0x000fe8000c10190a */
[----:B------:R-:W-:Y:S04]  /*10140*/  STG.E desc[UR10][R30.64+0x380], R219 ;  /* 0x000380db1e007986 */ /* 0x000fe8000c10190a */
[----:B-1----:R-:W4:Y:S04]  /*10150*/  LDL.LU R243, [R1+0x18c] ;  /* 0x00018c0001f37983 */ /* 0x002f280000300800 */
[----:B-----5:R0:W-:Y:S04]  /*10160*/  STG.E desc[UR10][R32.64], R252 ;  /* 0x000000fc20007986 */ /* 0x0201e8000c10190a */
[----:B------:R1:W-:Y:S04]  /*10170*/  STG.E desc[UR10][R32.64+0x80], R251 ;  /* 0x000080fb20007986 */ /* 0x0003e8000c10190a */
[----:B0-----:R-:W5:Y:S04]  /*10180*/  LDL.LU R252, [R1+0x534] ;  /* 0x0005340001fc7983 */ /* 0x001f680000300800 */
[----:B-1----:R-:W5:Y:S04]  /*10190*/  LDL.LU R251, [R1+0x53c] ;  /* 0x00053c0001fb7983 */ /* 0x002f680000300800 */
[----:B--2---:R0:W-:Y:S04]  /*101a0*/  STG.E desc[UR10][R32.64+0x100], R250 ;  /* 0x000100fa20007986 */ /* 0x0041e8000c10190a */
[----:B------:R1:W-:Y:S04]  /*101b0*/  STG.E desc[UR10][R32.64+0x180], R248 ;  /* 0x000180f820007986 */ /* 0x0003e8000c10190a */
[----:B0-----:R-:W2:Y:S04]  /*101c0*/  LDL.LU R250, [R1+0x174] ;  /* 0x0001740001fa7983 */ /* 0x001ea80000300800 */
[----:B-1----:R-:W2:Y:S04]  /*101d0*/  LDL.LU R248, [R1+0x17c] ;  /* 0x00017c0001f87983 */ /* 0x002ea80000300800 */
[----:B------:R-:W2:Y:S04]  /*101e0*/  LDL.LU R176, [R1+0x520] ;  /* 0x0005200001b07983 */ /* 0x000ea80000300800 */
        /* <DEDUP_REMOVED lines=11> */
[----:B------:R-:W-:Y:S04]  /*102a0*/  STG.E desc[UR10][R34.64+0x300], R208 ;  /* 0x000300d022007986 */ /* 0x000fe8000c10190a */
[----:B------:R-:W-:Y:S04]  /*102b0*/  STG.E desc[UR10][R34.64+0x380], R210 ;  /* 0x000380d222007986 */ /* 0x000fe8000c10190a */
[----:B------:R-:W2:Y:S04]  /*102c0*/  LDL.LU R244, [R1+0x160] ;  /* 0x0001600001f47983 */ /* 0x000ea80000300800 */
[----:B------:R-:W2:Y:S04]  /*102d0*/  LDL.LU R182, [R1+0x168] ;  /* 0x0001680001b67983 */ /* 0x000ea80000300800 */
[----:B------:R-:W-:Y:S04]  /*102e0*/  STG.E desc[UR10][R100.64+0x200], R44 ;  /* 0x0002002c64007986 */ /* 0x000fe8000c10190a */
[----:B------:R-:W-:Y:S04]  /*102f0*/  STG.E desc[UR10][R100.64+0x280], R46 ;  /* 0x0002802e64007986 */ /* 0x000fe8000c10190a */
[----:B------:R-:W-:Y:S04]  /*10300*/  STG.E desc[UR10][R100.64+0x300], R204 ;  /* 0x000300cc64007986 */ /* 0x000fe8000c10190a */
[----:B------:R-:W-:Y:S04]  /*10310*/  STG.E desc[UR10][R100.64+0x380], R206 ;  /* 0x000380ce64007986 */ /* 0x000fe8000c10190a */
[----:B------:R0:W-:Y:S04]  /*10320*/  STG.E desc[UR10][R100.64], R161 ;  /* 0x000000a164007986 */ /* 0x0001e8000c10190a */
[----:B------:R1:W-:Y:S04]  /*10330*/  STG.E desc[UR10][R100.64+0x80], R186 ;  /* 0x000080ba64007986 */ /* 0x0003e8000c10190a */
[----:B0-----:R-:W2:Y:S04]  /*10340*/  LDL.LU R161, [R1+0x510] ;  /* 0x0005100001a17983 */ /* 0x001ea80000300800 */
[----:B-1----:R-:W2:Y:S04]  /*10350*/  LDL.LU R186, [R1+0x518] ;  /* 0x0005180001ba7983 */ /* 0x002ea80000300800 */
[----:B------:R0:W-:Y:S04]  /*10360*/  STG.E desc[UR10][R100.64+0x100], R184 ;  /* 0x000100b864007986 */ /* 0x0001e8000c10190a */
        /* <DEDUP_REMOVED lines=8> */
[----:B------:R-:W-:Y:S04]  /*103f0*/  STG.E desc[UR10][R102.64+0x200], R49 ;  /* 0x0002003166007986 */ /* 0x000fe8000c10190a */
[----:B------:R-:W-:Y:S04]  /*10400*/  STG.E desc[UR10][R102.64+0x280], R51 ;  /* 0x0002803366007986 */ /* 0x000fe8000c10190a */
[----:B------:R-:W-:Y:S04]  /*10410*/  STG.E desc[UR10][R102.64+0x300], R209 ;  /* 0x000300d166007986 */ /* 0x000fe8000c10190a */
[----:B------:R1:W-:Y:S04]  /*10420*/  STG.E desc[UR10][R102.64+0x180], R243 ;  /* 0x000180f366007986 */ /* 0x0003e8000c10190a */
[----:B------:R-:W-:Y:S04]  /*10430*/  STG.E desc[UR10][R102.64+0x380], R211 ;  /* 0x000380d366007986 */ /* 0x000fe8000c10190a */
[----:B0-----:R-:W4:Y:S04]  /*10440*/  LDL.LU R242, [R1+0x164] ;  /* 0x0001640001f27983 */ /* 0x001f280000300800 */
        /* <DEDUP_REMOVED lines=36> */
[----:B---3--:R0:W-:Y:S04]  /*10690*/  STG.E desc[UR10][R110.64], R160 ;  /* 0x000000a06e007986 */ /* 0x0081e8000c10190a */
[----:B-1----:R-:W3:Y:S04]  /*106a0*/  LDL.LU R162, [R1+0x138] ;  /* 0x0001380001a27983 */ /* 0x002ee80000300800 */
[----:B----4-:R1:W-:Y:S04]  /*106b0*/  STG.E desc[UR10][R110.64+0x80], R249 ;  /* 0x000080f96e007986 */ /* 0x0103e8000c10190a */
[----:B0-----:R-:W4:Y:S04]  /*106c0*/  LDL.LU R160, [R1+0x504] ;  /* 0x0005040001a07983 */ /* 0x001f280000300800 */
[----:B------:R-:W-:Y:S04]  /*106d0*/  STG.E desc[UR10][R110.64+0x200], R41 ;  /* 0x000200296e007986 */ /* 0x000fe8000c10190a */
[----:B-1----:R-:W4:Y:S04]  /*106e0*/  LDL.LU R249, [R1+0x50c] ;  /* 0x00050c0001f97983 */ /* 0x002f280000300800 */
[----:B------:R-:W-:Y:S04]  /*106f0*/  STG.E desc[UR10][R110.64+0x280], R43 ;  /* 0x0002802b6e007986 */ /* 0x000fe8000c10190a */
[----:B------:R-:W-:Y:S04]  /*10700*/  STG.E desc[UR10][R110.64+0x300], R201 ;  /* 0x000300c96e007986 */ /* 0x000fe8000c10190a */
[----:B------:R0:W-:Y:S04]  /*10710*/  STG.E desc[UR10][R110.64+0x100], R242 ;  /* 0x000100f26e007986 */ /* 0x0001e8000c10190a */
        /* <DEDUP_REMOVED lines=37> */
[----:B---3--:R1:W-:Y:S04]  /*10970*/  STG.E desc[UR10][R116.64+0x180], R162 ;  /* 0x000180a274007986 */ /* 0x0083e8000c10190a */
[----:B0-----:R-:W3:Y:S04]  /*10980*/  LDL.LU R184, [R1+0x110] ;  /* 0x0001100001b87983 */ /* 0x001ee80000300800 */
[----:B----4-:R0:W-:Y:S04]  /*10990*/  STG.E desc[UR10][R118.64], R160 ;  /* 0x000000a076007986 */ /* 0x0101e8000c10190a */
[----:B-1----:R-:W4:Y:S04]  /*109a0*/  LDL.LU R162, [R1+0x118] ;  /* 0x0001180001a27983 */ /* 0x002f280000300800 */
[----:B------:R1:W-:Y:S04]  /*109b0*/  STG.E desc[UR10][R118.64+0x80], R249 ;  /* 0x000080f976007986 */ /* 0x0003e8000c10190a */
        /* <DEDUP_REMOVED lines=42> */
[----:B---3--:R0:W-:Y:S04]  /*10c60*/  STG.E desc[UR10][R124.64+0x100], R184 ;  /* 0x000100b87c007986 */ /* 0x0081e8000c10190a */
[----:B----4-:R1:W-:Y:S04]  /*10c70*/  STG.E desc[UR10][R124.64+0x180], R162 ;  /* 0x000180a27c007986 */ /* 0x0103e8000c10190a */
[----:B0-----:R-:W3:Y:S04]  /*10c80*/  LDL.LU R184, [R1+0xf0] ;  /* 0x0000f00001b87983 */ /* 0x001ee80000300800 */
[----:B------:R0:W-:Y:S04]  /*10c90*/  STG.E desc[UR10][R126.64], R160 ;  /* 0x000000a07e007986 */ /* 0x0001e8000c10190a */
        /* <DEDUP_REMOVED lines=134> */
[----:B---3--:R-:W-:Y:S04]  /*11500*/  STG.E desc[UR10][R236.64+0x100], R184 ;  /* 0x000100b8ec007986 */ /* 0x008fe8000c10190a */
[----:B----4-:R-:W-:Y:S04]  /*11510*/  STG.E desc[UR10][R236.64+0x180], R162 ;  /* 0x000180a2ec007986 */ /* 0x010fe8000c10190a */
        /* <DEDUP_REMOVED lines=11> */
[----:B-----5:R-:W-:Y:S04]  /*115d0*/  STG.E desc[UR10][R240.64], R252 ;  /* 0x000000fcf0007986 */ /* 0x020fe8000c10190a */
[----:B------:R-:W-:Y:S04]  /*115e0*/  STG.E desc[UR10][R240.64+0x80], R251 ;  /* 0x000080fbf0007986 */ /* 0x000fe8000c10190a */
[----:B------:R-:W-:Y:S04]  /*115f0*/  STG.E desc[UR10][R240.64+0x380], R151 ;  /* 0x00038097f0007986 */ /* 0x000fe8000c10190a */
[----:B--2---:R-:W-:Y:S04]  /*11600*/  STG.E desc[UR10][R240.64+0x100], R250 ;  /* 0x000100faf0007986 */ /* 0x004fe8000c10190a */
[----:B------:R-:W-:Y:S01]  /*11610*/  STG.E desc[UR10][R240.64+0x180], R248 ;  /* 0x000180f8f0007986 */ /* 0x000fe2000c10190a */
[----:B------:R-:W-:Y:S05]  /*11620*/  EXIT ;  /* 0x000000000000794d */ /* 0x000fea0003800000 */
.L_x_0:
[----:B------:R-:W-:-:S00]  /*11630*/  BRA `(.L_x_0) ;  /* 0xfffffffc00fc7947 */ /* 0x000fc0000383ffff */
[----:B------:R-:W-:-:S00]  /*11640*/  NOP ;  /* 0x0000000000007918 */ /* 0x000fc00000000000 */
        /* <DEDUP_REMOVED lines=11> */
.L_x_1:


//--------------------- .nv.shared.gluon_mma      --------------------------
	.section	.nv.shared.gluon_mma,"aw",@nobits
	.sectionflags	@""
	.align	16
	.zero		1024


//--------------------- .nv.shared.reserved.0     --------------------------
	.section	.nv.shared.reserved.0,"aw",@nobits
	.weak		__nv_reservedSMEM_offset_0_alias
	.size		__nv_reservedSMEM_offset_0_alias, 0, 0
	.other		__nv_reservedSMEM_offset_0_alias,@"STO_CUDA_RESERVED_SHARED STV_DEFAULT"
__nv_reservedSMEM_offset_0_alias:
	.zero		0


//--------------------- .nv.constant0.gluon_mma   --------------------------
	.section	.nv.constant0.gluon_mma,"a",@progbits
	.sectionflags	@""
	.align	4
.nv.constant0.gluon_mma:
	.zero		568


//--------------------- SYMBOLS --------------------------

	.type		.nv.reservedSmem.offset0,@object
	.size		.nv.reservedSmem.offset0,0x4
